	.target	sm_90a

	.elftype	@"ET_EXEC"


//--------------------- .note.nv.tkinfo           --------------------------
	.section	.note.nv.tkinfo,"",@"SHT_NOTE"
	.sectionflags	@"SHF_NOTE_NV_TKINFO"
	.tkinfo
        /*0018*/ 	.word	0x00000002
        /*0030*/ 	.string	""
        /*0030*/ 	.string	"ptxas"
        /*0030*/ 	.string	"Cuda compilation tools, release 13.0, V13.0.88"
        /*0030*/ 	.string	"Build cuda_13.0.r13.0/compiler.36424714_0"
        /*0030*/ 	.string	"-arch sm_90a -m 64 "



//--------------------- .note.nv.cuinfo           --------------------------
	.section	.note.nv.cuinfo,"",@"SHT_NOTE"
	.sectionflags	@"SHF_NOTE_NV_CUINFO"
        /*0018*/ 	.short	0x0002
        /*001a*/ 	.short	0x005a
        /*001c*/ 	.short	0x0082
	.zero		2


//--------------------- .nv.info                  --------------------------
	.section	.nv.info,"",@"SHT_CUDA_INFO"
	.align	4


	//----- nvinfo : EIATTR_REGCOUNT
	.align		4
        /*0000*/ 	.byte	0x04, 0x2f
        /*0002*/ 	.short	(.L_12 - .L_11)
	.align		4
.L_11:
        /*0004*/ 	.word	index@(_ZN7cutlass13device_kernelIN5flash19enable_sm80_to_sm89INS1_16FlashAttnFwdSm80INS1_25CollectiveMainloopFwdSm80ILi4ELi1ELb0EN4cute5tupleIJNS5_1CILi128EEENS7_ILi64EEES8_EEELi128ENS_10bfloat16_tEfNS_4arch4Sm80ELb1ELb0ELb0ELb1ELb0ELb1ELb1ELb0EEENS1_21CollectiveEpilogueFwdINS6_IJS8_S8_S9_EEENS6_IJNS7_ILi1EEESH_SH_EEESB_SD_Li128ELb1ELb1ELb0ELb0EEENS1_19SingleTileSchedulerILb1ELb0ELb1ELi128EEEEEEEEEvNT_6ParamsE)
        /*0008*/ 	.word	0x00000004


	//----- nvinfo : EIATTR_FRAME_SIZE
	.align		4
.L_12:
        /*000c*/ 	.byte	0x04, 0x11
        /*000e*/ 	.short	(.L_14 - .L_13)
	.align		4
.L_13:
        /*0010*/ 	.word	index@(_ZN7cutlass13device_kernelIN5flash19enable_sm80_to_sm89INS1_16FlashAttnFwdSm80INS1_25CollectiveMainloopFwdSm80ILi4ELi1ELb0EN4cute5tupleIJNS5_1CILi128EEENS7_ILi64EEES8_EEELi128ENS_10bfloat16_tEfNS_4arch4Sm80ELb1ELb0ELb0ELb1ELb0ELb1ELb1ELb0EEENS1_21CollectiveEpilogueFwdINS6_IJS8_S8_S9_EEENS6_IJNS7_ILi1EEESH_SH_EEESB_SD_Li128ELb1ELb1ELb0ELb0EEENS1_19SingleTileSchedulerILb1ELb0ELb1ELi128EEEEEEEEEvNT_6ParamsE)
        /*0014*/ 	.word	0x00000000


	//----- nvinfo : EIATTR_REGCOUNT
	.align		4
.L_14:
        /*0018*/ 	.byte	0x04, 0x2f
        /*001a*/ 	.short	(.L_16 - .L_15)
	.align		4
.L_15:
        /*001c*/ 	.word	index@(_ZN7cutlass13device_kernelIN5flash19enable_sm80_to_sm89INS1_16FlashAttnFwdSm80INS1_25CollectiveMainloopFwdSm80ILi4ELi1ELb0EN4cute5tupleIJNS5_1CILi128EEENS7_ILi64EEES8_EEELi128ENS_10bfloat16_tEfNS_4arch4Sm80ELb1ELb0ELb0ELb1ELb0ELb0ELb1ELb0EEENS1_21CollectiveEpilogueFwdINS6_IJS8_S8_S9_EEENS6_IJNS7_ILi1EEESH_SH_EEESB_SD_Li128ELb1ELb1ELb0ELb0EEENS1_19SingleTileSchedulerILb1ELb0ELb1ELi128EEEEEEEEEvNT_6ParamsE)
        /*0020*/ 	.word	0x00000004


	//----- nvinfo : EIATTR_FRAME_SIZE
	.align		4
.L_16:
        /*0024*/ 	.byte	0x04, 0x11
        /*0026*/ 	.short	(.L_18 - .L_17)
	.align		4
.L_17:
        /*0028*/ 	.word	index@(_ZN7cutlass13device_kernelIN5flash19enable_sm80_to_sm89INS1_16FlashAttnFwdSm80INS1_25CollectiveMainloopFwdSm80ILi4ELi1ELb0EN4cute5tupleIJNS5_1CILi128EEENS7_ILi64EEES8_EEELi128ENS_10bfloat16_tEfNS_4arch4Sm80ELb1ELb0ELb0ELb1ELb0ELb0ELb1ELb0EEENS1_21CollectiveEpilogueFwdINS6_IJS8_S8_S9_EEENS6_IJNS7_ILi1EEESH_SH_EEESB_SD_Li128ELb1ELb1ELb0ELb0EEENS1_19SingleTileSchedulerILb1ELb0ELb1ELi128EEEEEEEEEvNT_6ParamsE)
        /*002c*/ 	.word	0x00000000


	//----- nvinfo : EIATTR_REGCOUNT
	.align		4
.L_18:
        /*0030*/ 	.byte	0x04, 0x2f
        /*0032*/ 	.short	(.L_20 - .L_19)
	.align		4
.L_19:
        /*0034*/ 	.word	index@(_ZN7cutlass13device_kernelIN5flash19enable_sm80_to_sm89INS1_16FlashAttnFwdSm80INS1_25CollectiveMainloopFwdSm80ILi4ELi1ELb0EN4cute5tupleIJNS5_1CILi128EEENS7_ILi64EEES8_EEELi128ENS_10bfloat16_tEfNS_4arch4Sm80ELb1ELb0ELb0ELb0ELb0ELb0ELb1ELb0EEENS1_21CollectiveEpilogueFwdINS6_IJS8_S8_S9_EEENS6_IJNS7_ILi1EEESH_SH_EEESB_SD_Li128ELb0ELb1ELb0ELb0EEENS1_30DynamicPersistentTileSchedulerILi128ELi128ELb0ELb1ELb0EEEEEEEEEvNT_6ParamsE)
        /*0038*/ 	.word	0x00000004


	//----- nvinfo : EIATTR_FRAME_SIZE
	.align		4
.L_20:
        /*003c*/ 	.byte	0x04, 0x11
        /*003e*/ 	.short	(.L_22 - .L_21)
	.align		4
.L_21:
        /*0040*/ 	.word	index@(_ZN7cutlass13device_kernelIN5flash19enable_sm80_to_sm89INS1_16FlashAttnFwdSm80INS1_25CollectiveMainloopFwdSm80ILi4ELi1ELb0EN4cute5tupleIJNS5_1CILi128EEENS7_ILi64EEES8_EEELi128ENS_10bfloat16_tEfNS_4arch4Sm80ELb1ELb0ELb0ELb0ELb0ELb0ELb1ELb0EEENS1_21CollectiveEpilogueFwdINS6_IJS8_S8_S9_EEENS6_IJNS7_ILi1EEESH_SH_EEESB_SD_Li128ELb0ELb1ELb0ELb0EEENS1_30DynamicPersistentTileSchedulerILi128ELi128ELb0ELb1ELb0EEEEEEEEEvNT_6ParamsE)
        /*0044*/ 	.word	0x00000000


	//----- nvinfo : EIATTR_REGCOUNT
	.align		4
.L_22:
        /*0048*/ 	.byte	0x04, 0x2f
        /*004a*/ 	.short	(.L_24 - .L_23)
	.align		4
.L_23:
        /*004c*/ 	.word	index@(_ZN7cutlass13device_kernelIN5flash19enable_sm80_to_sm89INS1_16FlashAttnFwdSm80INS1_25CollectiveMainloopFwdSm80ILi4ELi1ELb0EN4cute5tupleIJNS5_1CILi128EEENS7_ILi48EEES8_EEELi128ENS_10bfloat16_tEfNS_4arch4Sm80ELb0ELb1ELb0ELb1ELb0ELb1ELb1ELb0EEENS1_21CollectiveEpilogueFwdINS6_IJS8_S8_S9_EEENS6_IJNS7_ILi1EEESH_SH_EEESB_SD_Li128ELb1ELb1ELb0ELb0EEENS1_19SingleTileSchedulerILb1ELb0ELb1ELi128EEEEEEEEEvNT_6ParamsE)
        /*0050*/ 	.word	0x00000004


	//----- nvinfo : EIATTR_FRAME_SIZE
	.align		4
.L_24:
        /*0054*/ 	.byte	0x04, 0x11
        /*0056*/ 	.short	(.L_26 - .L_25)
	.align		4
.L_25:
        /*0058*/ 	.word	index@(_ZN7cutlass13device_kernelIN5flash19enable_sm80_to_sm89INS1_16FlashAttnFwdSm80INS1_25CollectiveMainloopFwdSm80ILi4ELi1ELb0EN4cute5tupleIJNS5_1CILi128EEENS7_ILi48EEES8_EEELi128ENS_10bfloat16_tEfNS_4arch4Sm80ELb0ELb1ELb0ELb1ELb0ELb1ELb1ELb0EEENS1_21CollectiveEpilogueFwdINS6_IJS8_S8_S9_EEENS6_IJNS7_ILi1EEESH_SH_EEESB_SD_Li128ELb1ELb1ELb0ELb0EEENS1_19SingleTileSchedulerILb1ELb0ELb1ELi128EEEEEEEEEvNT_6ParamsE)
        /*005c*/ 	.word	0x00000000


	//----- nvinfo : EIATTR_REGCOUNT
	.align		4
.L_26:
        /*0060*/ 	.byte	0x04, 0x2f
        /*0062*/ 	.short	(.L_28 - .L_27)
	.align		4
.L_27:
        /*0064*/ 	.word	index@(_ZN7cutlass13device_kernelIN5flash19enable_sm80_to_sm89INS1_16FlashAttnFwdSm80INS1_25CollectiveMainloopFwdSm80ILi4ELi1ELb0EN4cute5tupleIJNS5_1CILi128EEENS7_ILi48EEES8_EEELi128ENS_10bfloat16_tEfNS_4arch4Sm80ELb0ELb1ELb0ELb1ELb0ELb0ELb1ELb0EEENS1_21CollectiveEpilogueFwdINS6_IJS8_S8_S9_EEENS6_IJNS7_ILi1EEESH_SH_EEESB_SD_Li128ELb1ELb1ELb0ELb0EEENS1_19SingleTileSchedulerILb1ELb0ELb1ELi128EEEEEEEEEvNT_6ParamsE)
        /*0068*/ 	.word	0x00000004


	//----- nvinfo : EIATTR_FRAME_SIZE
	.align		4
.L_28:
        /*006c*/ 	.byte	0x04, 0x11
        /*006e*/ 	.short	(.L_30 - .L_29)
	.align		4
.L_29:
        /*0070*/ 	.word	index@(_ZN7cutlass13device_kernelIN5flash19enable_sm80_to_sm89INS1_16FlashAttnFwdSm80INS1_25CollectiveMainloopFwdSm80ILi4ELi1ELb0EN4cute5tupleIJNS5_1CILi128EEENS7_ILi48EEES8_EEELi128ENS_10bfloat16_tEfNS_4arch4Sm80ELb0ELb1ELb0ELb1ELb0ELb0ELb1ELb0EEENS1_21CollectiveEpilogueFwdINS6_IJS8_S8_S9_EEENS6_IJNS7_ILi1EEESH_SH_EEESB_SD_Li128ELb1ELb1ELb0ELb0EEENS1_19SingleTileSchedulerILb1ELb0ELb1ELi128EEEEEEEEEvNT_6ParamsE)
        /*0074*/ 	.word	0x00000000


	//----- nvinfo : EIATTR_REGCOUNT
	.align		4
.L_30:
        /*0078*/ 	.byte	0x04, 0x2f
        /*007a*/ 	.short	(.L_32 - .L_31)
	.align		4
.L_31:
        /*007c*/ 	.word	index@(_ZN7cutlass13device_kernelIN5flash19enable_sm80_to_sm89INS1_16FlashAttnFwdSm80INS1_25CollectiveMainloopFwdSm80ILi4ELi1ELb0EN4cute5tupleIJNS5_1CILi128EEENS7_ILi48EEES8_EEELi128ENS_10bfloat16_tEfNS_4arch4Sm80ELb0ELb1ELb0ELb0ELb0ELb0ELb1ELb0EEENS1_21CollectiveEpilogueFwdINS6_IJS8_S8_S9_EEENS6_IJNS7_ILi1EEESH_SH_EEESB_SD_Li128ELb0ELb1ELb0ELb0EEENS1_19SingleTileSchedulerILb0ELb0ELb1ELi128EEEEEEEEEvNT_6ParamsE)
        /*0080*/ 	.word	0x00000004


	//----- nvinfo : EIATTR_FRAME_SIZE
	.align		4
.L_32:
        /*0084*/ 	.byte	0x04, 0x11
        /*0086*/ 	.short	(.L_34 - .L_33)
	.align		4
.L_33:
        /*0088*/ 	.word	index@(_ZN7cutlass13device_kernelIN5flash19enable_sm80_to_sm89INS1_16FlashAttnFwdSm80INS1_25CollectiveMainloopFwdSm80ILi4ELi1ELb0EN4cute5tupleIJNS5_1CILi128EEENS7_ILi48EEES8_EEELi128ENS_10bfloat16_tEfNS_4arch4Sm80ELb0ELb1ELb0ELb0ELb0ELb0ELb1ELb0EEENS1_21CollectiveEpilogueFwdINS6_IJS8_S8_S9_EEENS6_IJNS7_ILi1EEESH_SH_EEESB_SD_Li128ELb0ELb1ELb0ELb0EEENS1_19SingleTileSchedulerILb0ELb0ELb1ELi128EEEEEEEEEvNT_6ParamsE)
        /*008c*/ 	.word	0x00000000


	//----- nvinfo : EIATTR_REGCOUNT
	.align		4
.L_34:
        /*0090*/ 	.byte	0x04, 0x2f
        /*0092*/ 	.short	(.L_36 - .L_35)
	.align		4
.L_35:
        /*0094*/ 	.word	index@(_ZN7cutlass13device_kernelIN5flash19enable_sm80_to_sm89INS1_16FlashAttnFwdSm80INS1_25CollectiveMainloopFwdSm80ILi4ELi1ELb0EN4cute5tupleIJNS5_1CILi128EEENS7_ILi64EEES8_EEELi128ENS_10bfloat16_tEfNS_4arch4Sm80ELb0ELb0ELb0ELb1ELb0ELb1ELb1ELb0EEENS1_21CollectiveEpilogueFwdINS6_IJS8_S8_S9_EEENS6_IJNS7_ILi1EEESH_SH_EEESB_SD_Li128ELb1ELb1ELb0ELb0EEENS1_19SingleTileSchedulerILb1ELb0ELb1ELi128EEEEEEEEEvNT_6ParamsE)
        /*0098*/ 	.word	0x00000004


	//----- nvinfo : EIATTR_FRAME_SIZE
	.align		4
.L_36:
        /*009c*/ 	.byte	0x04, 0x11
        /*009e*/ 	.short	(.L_38 - .L_37)
	.align		4
.L_37:
        /*00a0*/ 	.word	index@(_ZN7cutlass13device_kernelIN5flash19enable_sm80_to_sm89INS1_16FlashAttnFwdSm80INS1_25CollectiveMainloopFwdSm80ILi4ELi1ELb0EN4cute5tupleIJNS5_1CILi128EEENS7_ILi64EEES8_EEELi128ENS_10bfloat16_tEfNS_4arch4Sm80ELb0ELb0ELb0ELb1ELb0ELb1ELb1ELb0EEENS1_21CollectiveEpilogueFwdINS6_IJS8_S8_S9_EEENS6_IJNS7_ILi1EEESH_SH_EEESB_SD_Li128ELb1ELb1ELb0ELb0EEENS1_19SingleTileSchedulerILb1ELb0ELb1ELi128EEEEEEEEEvNT_6ParamsE)
        /*00a4*/ 	.word	0x00000000


	//----- nvinfo : EIATTR_REGCOUNT
	.align		4
.L_38:
        /*00a8*/ 	.byte	0x04, 0x2f
        /*00aa*/ 	.short	(.L_40 - .L_39)
	.align		4
.L_39:
        /*00ac*/ 	.word	index@(_ZN7cutlass13device_kernelIN5flash19enable_sm80_to_sm89INS1_16FlashAttnFwdSm80INS1_25CollectiveMainloopFwdSm80ILi4ELi1ELb0EN4cute5tupleIJNS5_1CILi128EEENS7_ILi64EEES8_EEELi128ENS_10bfloat16_tEfNS_4arch4Sm80ELb0ELb0ELb0ELb1ELb0ELb0ELb1ELb0EEENS1_21CollectiveEpilogueFwdINS6_IJS8_S8_S9_EEENS6_IJNS7_ILi1EEESH_SH_EEESB_SD_Li128ELb1ELb1ELb0ELb0EEENS1_19SingleTileSchedulerILb1ELb0ELb1ELi128EEEEEEEEEvNT_6ParamsE)
        /*00b0*/ 	.word	0x00000004


	//----- nvinfo : EIATTR_FRAME_SIZE
	.align		4
.L_40:
        /*00b4*/ 	.byte	0x04, 0x11
        /*00b6*/ 	.short	(.L_42 - .L_41)
	.align		4
.L_41:
        /*00b8*/ 	.word	index@(_ZN7cutlass13device_kernelIN5flash19enable_sm80_to_sm89INS1_16FlashAttnFwdSm80INS1_25CollectiveMainloopFwdSm80ILi4ELi1ELb0EN4cute5tupleIJNS5_1CILi128EEENS7_ILi64EEES8_EEELi128ENS_10bfloat16_tEfNS_4arch4Sm80ELb0ELb0ELb0ELb1ELb0ELb0ELb1ELb0EEENS1_21CollectiveEpilogueFwdINS6_IJS8_S8_S9_EEENS6_IJNS7_ILi1EEESH_SH_EEESB_SD_Li128ELb1ELb1ELb0ELb0EEENS1_19SingleTileSchedulerILb1ELb0ELb1ELi128EEEEEEEEEvNT_6ParamsE)
        /*00bc*/ 	.word	0x00000000


	//----- nvinfo : EIATTR_REGCOUNT
	.align		4
.L_42:
        /*00c0*/ 	.byte	0x04, 0x2f
        /*00c2*/ 	.short	(.L_44 - .L_43)
	.align		4
.L_43:
        /*00c4*/ 	.word	index@(_ZN7cutlass13device_kernelIN5flash19enable_sm80_to_sm89INS1_16FlashAttnFwdSm80INS1_25CollectiveMainloopFwdSm80ILi4ELi1ELb0EN4cute5tupleIJNS5_1CILi128EEENS7_ILi64EEES8_EEELi128ENS_10bfloat16_tEfNS_4arch4Sm80ELb0ELb0ELb0ELb0ELb0ELb0ELb1ELb0EEENS1_21CollectiveEpilogueFwdINS6_IJS8_S8_S9_EEENS6_IJNS7_ILi1EEESH_SH_EEESB_SD_Li128ELb0ELb1ELb0ELb0EEENS1_19SingleTileSchedulerILb0ELb0ELb1ELi128EEEEEEEEEvNT_6ParamsE)
        /*00c8*/ 	.word	0x00000004


	//----- nvinfo : EIATTR_FRAME_SIZE
	.align		4
.L_44:
        /*00cc*/ 	.byte	0x04, 0x11
        /*00ce*/ 	.short	(.L_46 - .L_45)
	.align		4
.L_45:
        /*00d0*/ 	.word	index@(_ZN7cutlass13device_kernelIN5flash19enable_sm80_to_sm89INS1_16FlashAttnFwdSm80INS1_25CollectiveMainloopFwdSm80ILi4ELi1ELb0EN4cute5tupleIJNS5_1CILi128EEENS7_ILi64EEES8_EEELi128ENS_10bfloat16_tEfNS_4arch4Sm80ELb0ELb0ELb0ELb0ELb0ELb0ELb1ELb0EEENS1_21CollectiveEpilogueFwdINS6_IJS8_S8_S9_EEENS6_IJNS7_ILi1EEESH_SH_EEESB_SD_Li128ELb0ELb1ELb0ELb0EEENS1_19SingleTileSchedulerILb0ELb0ELb1ELi128EEEEEEEEEvNT_6ParamsE)
        /*00d4*/ 	.word	0x00000000


	//----- nvinfo : EIATTR_REGCOUNT
	.align		4
.L_46:
        /*00d8*/ 	.byte	0x04, 0x2f
        /*00da*/ 	.short	(.L_48 - .L_47)
	.align		4
.L_47:
        /*00dc*/ 	.word	index@(_ZN7cutlass13device_kernelIN5flash19enable_sm80_to_sm89INS1_16FlashAttnFwdSm80INS1_25CollectiveMainloopFwdSm80ILi8ELi1ELb1EN4cute5tupleIJNS5_1CILi128EEES8_S8_EEELi128ENS_10bfloat16_tEfNS_4arch4Sm80ELb1ELb0ELb0ELb1ELb0ELb1ELb1ELb0EEENS1_21CollectiveEpilogueFwdIS9_NS6_IJNS7_ILi1EEESF_SF_EEESA_SC_Li256ELb1ELb1ELb0ELb0EEENS1_19SingleTileSchedulerILb1ELb0ELb1ELi128EEEEEEEEEvNT_6ParamsE)
        /*00e0*/ 	.word	0x00000004


	//----- nvinfo : EIATTR_FRAME_SIZE
	.align		4
.L_48:
        /*00e4*/ 	.byte	0x04, 0x11
        /*00e6*/ 	.short	(.L_50 - .L_49)
	.align		4
.L_49:
        /*00e8*/ 	.word	index@(_ZN7cutlass13device_kernelIN5flash19enable_sm80_to_sm89INS1_16FlashAttnFwdSm80INS1_25CollectiveMainloopFwdSm80ILi8ELi1ELb1EN4cute5tupleIJNS5_1CILi128EEES8_S8_EEELi128ENS_10bfloat16_tEfNS_4arch4Sm80ELb1ELb0ELb0ELb1ELb0ELb1ELb1ELb0EEENS1_21CollectiveEpilogueFwdIS9_NS6_IJNS7_ILi1EEESF_SF_EEESA_SC_Li256ELb1ELb1ELb0ELb0EEENS1_19SingleTileSchedulerILb1ELb0ELb1ELi128EEEEEEEEEvNT_6ParamsE)
        /*00ec*/ 	.word	0x00000000


	//----- nvinfo : EIATTR_REGCOUNT
	.align		4
.L_50:
        /*00f0*/ 	.byte	0x04, 0x2f
        /*00f2*/ 	.short	(.L_52 - .L_51)
	.align		4
.L_51:
        /*00f4*/ 	.word	index@(_ZN7cutlass13device_kernelIN5flash19enable_sm80_to_sm89INS1_16FlashAttnFwdSm80INS1_25CollectiveMainloopFwdSm80ILi8ELi1ELb1EN4cute5tupleIJNS5_1CILi128EEES8_S8_EEELi128ENS_10bfloat16_tEfNS_4arch4Sm80ELb1ELb0ELb0ELb1ELb0ELb0ELb1ELb0EEENS1_21CollectiveEpilogueFwdIS9_NS6_IJNS7_ILi1EEESF_SF_EEESA_SC_Li256ELb1ELb1ELb0ELb0EEENS1_19SingleTileSchedulerILb1ELb0ELb1ELi128EEEEEEEEEvNT_6ParamsE)
        /*00f8*/ 	.word	0x00000004


	//----- nvinfo : EIATTR_FRAME_SIZE
	.align		4
.L_52:
        /*00fc*/ 	.byte	0x04, 0x11
        /*00fe*/ 	.short	(.L_54 - .L_53)
	.align		4
.L_53:
        /*0100*/ 	.word	index@(_ZN7cutlass13device_kernelIN5flash19enable_sm80_to_sm89INS1_16FlashAttnFwdSm80INS1_25CollectiveMainloopFwdSm80ILi8ELi1ELb1EN4cute5tupleIJNS5_1CILi128EEES8_S8_EEELi128ENS_10bfloat16_tEfNS_4arch4Sm80ELb1ELb0ELb0ELb1ELb0ELb0ELb1ELb0EEENS1_21CollectiveEpilogueFwdIS9_NS6_IJNS7_ILi1EEESF_SF_EEESA_SC_Li256ELb1ELb1ELb0ELb0EEENS1_19SingleTileSchedulerILb1ELb0ELb1ELi128EEEEEEEEEvNT_6ParamsE)
        /*0104*/ 	.word	0x00000000


	//----- nvinfo : EIATTR_REGCOUNT
	.align		4
.L_54:
        /*0108*/ 	.byte	0x04, 0x2f
        /*010a*/ 	.short	(.L_56 - .L_55)
	.align		4
.L_55:
        /*010c*/ 	.word	index@(_ZN7cutlass13device_kernelIN5flash19enable_sm80_to_sm89INS1_16FlashAttnFwdSm80INS1_25CollectiveMainloopFwdSm80ILi8ELi1ELb1EN4cute5tupleIJNS5_1CILi128EEES8_S8_EEELi128ENS_10bfloat16_tEfNS_4arch4Sm80ELb1ELb0ELb0ELb0ELb0ELb0ELb1ELb0EEENS1_21CollectiveEpilogueFwdIS9_NS6_IJNS7_ILi1EEESF_SF_EEESA_SC_Li256ELb0ELb1ELb0ELb0EEENS1_30DynamicPersistentTileSchedulerILi256ELi256ELb0ELb1ELb0EEEEEEEEEvNT_6ParamsE)
        /*0110*/ 	.word	0x00000004


	//----- nvinfo : EIATTR_FRAME_SIZE
	.align		4
.L_56:
        /*0114*/ 	.byte	0x04, 0x11
        /*0116*/ 	.short	(.L_58 - .L_57)
	.align		4
.L_57:
        /*0118*/ 	.word	index@(_ZN7cutlass13device_kernelIN5flash19enable_sm80_to_sm89INS1_16FlashAttnFwdSm80INS1_25CollectiveMainloopFwdSm80ILi8ELi1ELb1EN4cute5tupleIJNS5_1CILi128EEES8_S8_EEELi128ENS_10bfloat16_tEfNS_4arch4Sm80ELb1ELb0ELb0ELb0ELb0ELb0ELb1ELb0EEENS1_21CollectiveEpilogueFwdIS9_NS6_IJNS7_ILi1EEESF_SF_EEESA_SC_Li256ELb0ELb1ELb0ELb0EEENS1_30DynamicPersistentTileSchedulerILi256ELi256ELb0ELb1ELb0EEEEEEEEEvNT_6ParamsE)
        /*011c*/ 	.word	0x00000000


	//----- nvinfo : EIATTR_REGCOUNT
	.align		4
.L_58:
        /*0120*/ 	.byte	0x04, 0x2f
        /*0122*/ 	.short	(.L_60 - .L_59)
	.align		4
.L_59:
        /*0124*/ 	.word	index@(_ZN7cutlass13device_kernelIN5flash19enable_sm80_to_sm89INS1_16FlashAttnFwdSm80INS1_25CollectiveMainloopFwdSm80ILi8ELi1ELb1EN4cute5tupleIJNS5_1CILi128EEENS7_ILi96EEES8_EEELi128ENS_10bfloat16_tEfNS_4arch4Sm80ELb0ELb1ELb0ELb1ELb0ELb1ELb1ELb0EEENS1_21CollectiveEpilogueFwdINS6_IJS8_S8_S9_EEENS6_IJNS7_ILi1EEESH_SH_EEESB_SD_Li256ELb1ELb1ELb0ELb0EEENS1_19SingleTileSchedulerILb1ELb0ELb1ELi128EEEEEEEEEvNT_6ParamsE)
        /*0128*/ 	.word	0x00000004


	//----- nvinfo : EIATTR_FRAME_SIZE
	.align		4
.L_60:
        /*012c*/ 	.byte	0x04, 0x11
        /*012e*/ 	.short	(.L_62 - .L_61)
	.align		4
.L_61:
        /*0130*/ 	.word	index@(_ZN7cutlass13device_kernelIN5flash19enable_sm80_to_sm89INS1_16FlashAttnFwdSm80INS1_25CollectiveMainloopFwdSm80ILi8ELi1ELb1EN4cute5tupleIJNS5_1CILi128EEENS7_ILi96EEES8_EEELi128ENS_10bfloat16_tEfNS_4arch4Sm80ELb0ELb1ELb0ELb1ELb0ELb1ELb1ELb0EEENS1_21CollectiveEpilogueFwdINS6_IJS8_S8_S9_EEENS6_IJNS7_ILi1EEESH_SH_EEESB_SD_Li256ELb1ELb1ELb0ELb0EEENS1_19SingleTileSchedulerILb1ELb0ELb1ELi128EEEEEEEEEvNT_6ParamsE)
        /*0134*/ 	.word	0x00000000


	//----- nvinfo : EIATTR_REGCOUNT
	.align		4
.L_62:
        /*0138*/ 	.byte	0x04, 0x2f
        /*013a*/ 	.short	(.L_64 - .L_63)
	.align		4
.L_63:
        /*013c*/ 	.word	index@(_ZN7cutlass13device_kernelIN5flash19enable_sm80_to_sm89INS1_16FlashAttnFwdSm80INS1_25CollectiveMainloopFwdSm80ILi8ELi1ELb1EN4cute5tupleIJNS5_1CILi128EEENS7_ILi96EEES8_EEELi128ENS_10bfloat16_tEfNS_4arch4Sm80ELb0ELb1ELb0ELb1ELb0ELb0ELb1ELb0EEENS1_21CollectiveEpilogueFwdINS6_IJS8_S8_S9_EEENS6_IJNS7_ILi1EEESH_SH_EEESB_SD_Li256ELb1ELb1ELb0ELb0EEENS1_19SingleTileSchedulerILb1ELb0ELb1ELi128EEEEEEEEEvNT_6ParamsE)
        /*0140*/ 	.word	0x00000004


	//----- nvinfo : EIATTR_FRAME_SIZE
	.align		4
.L_64:
        /*0144*/ 	.byte	0x04, 0x11
        /*0146*/ 	.short	(.L_66 - .L_65)
	.align		4
.L_65:
        /*0148*/ 	.word	index@(_ZN7cutlass13device_kernelIN5flash19enable_sm80_to_sm89INS1_16FlashAttnFwdSm80INS1_25CollectiveMainloopFwdSm80ILi8ELi1ELb1EN4cute5tupleIJNS5_1CILi128EEENS7_ILi96EEES8_EEELi128ENS_10bfloat16_tEfNS_4arch4Sm80ELb0ELb1ELb0ELb1ELb0ELb0ELb1ELb0EEENS1_21CollectiveEpilogueFwdINS6_IJS8_S8_S9_EEENS6_IJNS7_ILi1EEESH_SH_EEESB_SD_Li256ELb1ELb1ELb0ELb0EEENS1_19SingleTileSchedulerILb1ELb0ELb1ELi128EEEEEEEEEvNT_6ParamsE)
        /*014c*/ 	.word	0x00000000


	//----- nvinfo : EIATTR_REGCOUNT
	.align		4
.L_66:
        /*0150*/ 	.byte	0x04, 0x2f
        /*0152*/ 	.short	(.L_68 - .L_67)
	.align		4
.L_67:
        /*0154*/ 	.word	index@(_ZN7cutlass13device_kernelIN5flash19enable_sm80_to_sm89INS1_16FlashAttnFwdSm80INS1_25CollectiveMainloopFwdSm80ILi8ELi1ELb1EN4cute5tupleIJNS5_1CILi128EEENS7_ILi96EEES8_EEELi128ENS_10bfloat16_tEfNS_4arch4Sm80ELb0ELb1ELb0ELb0ELb0ELb0ELb1ELb0EEENS1_21CollectiveEpilogueFwdINS6_IJS8_S8_S9_EEENS6_IJNS7_ILi1EEESH_SH_EEESB_SD_Li256ELb0ELb1ELb0ELb0EEENS1_19SingleTileSchedulerILb0ELb0ELb1ELi128EEEEEEEEEvNT_6ParamsE)
        /*0158*/ 	.word	0x00000004


	//----- nvinfo : EIATTR_FRAME_SIZE
	.align		4
.L_68:
        /*015c*/ 	.byte	0x04, 0x11
        /*015e*/ 	.short	(.L_70 - .L_69)
	.align		4
.L_69:
        /*0160*/ 	.word	index@(_ZN7cutlass13device_kernelIN5flash19enable_sm80_to_sm89INS1_16FlashAttnFwdSm80INS1_25CollectiveMainloopFwdSm80ILi8ELi1ELb1EN4cute5tupleIJNS5_1CILi128EEENS7_ILi96EEES8_EEELi128ENS_10bfloat16_tEfNS_4arch4Sm80ELb0ELb1ELb0ELb0ELb0ELb0ELb1ELb0EEENS1_21CollectiveEpilogueFwdINS6_IJS8_S8_S9_EEENS6_IJNS7_ILi1EEESH_SH_EEESB_SD_Li256ELb0ELb1ELb0ELb0EEENS1_19SingleTileSchedulerILb0ELb0ELb1ELi128EEEEEEEEEvNT_6ParamsE)
        /*0164*/ 	.word	0x00000000


	//----- nvinfo : EIATTR_REGCOUNT
	.align		4
.L_70:
        /*0168*/ 	.byte	0x04, 0x2f
        /*016a*/ 	.short	(.L_72 - .L_71)
	.align		4
.L_71:
        /*016c*/ 	.word	index@(_ZN7cutlass13device_kernelIN5flash19enable_sm80_to_sm89INS1_16FlashAttnFwdSm80INS1_25CollectiveMainloopFwdSm80ILi8ELi1ELb1EN4cute5tupleIJNS5_1CILi128EEES8_S8_EEELi128ENS_10bfloat16_tEfNS_4arch4Sm80ELb0ELb0ELb0ELb1ELb0ELb1ELb1ELb0EEENS1_21CollectiveEpilogueFwdIS9_NS6_IJNS7_ILi1EEESF_SF_EEESA_SC_Li256ELb1ELb1ELb0ELb0EEENS1_19SingleTileSchedulerILb1ELb0ELb1ELi128EEEEEEEEEvNT_6ParamsE)
        /*0170*/ 	.word	0x00000004


	//----- nvinfo : EIATTR_FRAME_SIZE
	.align		4
.L_72:
        /*0174*/ 	.byte	0x04, 0x11
        /*0176*/ 	.short	(.L_74 - .L_73)
	.align		4
.L_73:
        /*0178*/ 	.word	index@(_ZN7cutlass13device_kernelIN5flash19enable_sm80_to_sm89INS1_16FlashAttnFwdSm80INS1_25CollectiveMainloopFwdSm80ILi8ELi1ELb1EN4cute5tupleIJNS5_1CILi128EEES8_S8_EEELi128ENS_10bfloat16_tEfNS_4arch4Sm80ELb0ELb0ELb0ELb1ELb0ELb1ELb1ELb0EEENS1_21CollectiveEpilogueFwdIS9_NS6_IJNS7_ILi1EEESF_SF_EEESA_SC_Li256ELb1ELb1ELb0ELb0EEENS1_19SingleTileSchedulerILb1ELb0ELb1ELi128EEEEEEEEEvNT_6ParamsE)
        /*017c*/ 	.word	0x00000000


	//----- nvinfo : EIATTR_REGCOUNT
	.align		4
.L_74:
        /*0180*/ 	.byte	0x04, 0x2f
        /*0182*/ 	.short	(.L_76 - .L_75)
	.align		4
.L_75:
        /*0184*/ 	.word	index@(_ZN7cutlass13device_kernelIN5flash19enable_sm80_to_sm89INS1_16FlashAttnFwdSm80INS1_25CollectiveMainloopFwdSm80ILi8ELi1ELb1EN4cute5tupleIJNS5_1CILi128EEES8_S8_EEELi128ENS_10bfloat16_tEfNS_4arch4Sm80ELb0ELb0ELb0ELb1ELb0ELb0ELb1ELb0EEENS1_21CollectiveEpilogueFwdIS9_NS6_IJNS7_ILi1EEESF_SF_EEESA_SC_Li256ELb1ELb1ELb0ELb0EEENS1_19SingleTileSchedulerILb1ELb0ELb1ELi128EEEEEEEEEvNT_6ParamsE)
        /*0188*/ 	.word	0x00000004


	//----- nvinfo : EIATTR_FRAME_SIZE
	.align		4
.L_76:
        /*018c*/ 	.byte	0x04, 0x11
        /*018e*/ 	.short	(.L_78 - .L_77)
	.align		4
.L_77:
        /*0190*/ 	.word	index@(_ZN7cutlass13device_kernelIN5flash19enable_sm80_to_sm89INS1_16FlashAttnFwdSm80INS1_25CollectiveMainloopFwdSm80ILi8ELi1ELb1EN4cute5tupleIJNS5_1CILi128EEES8_S8_EEELi128ENS_10bfloat16_tEfNS_4arch4Sm80ELb0ELb0ELb0ELb1ELb0ELb0ELb1ELb0EEENS1_21CollectiveEpilogueFwdIS9_NS6_IJNS7_ILi1EEESF_SF_EEESA_SC_Li256ELb1ELb1ELb0ELb0EEENS1_19SingleTileSchedulerILb1ELb0ELb1ELi128EEEEEEEEEvNT_6ParamsE)
        /*0194*/ 	.word	0x00000000


	//----- nvinfo : EIATTR_REGCOUNT
	.align		4
.L_78:
        /*0198*/ 	.byte	0x04, 0x2f
        /*019a*/ 	.short	(.L_80 - .L_79)
	.align		4
.L_79:
        /*019c*/ 	.word	index@(_ZN7cutlass13device_kernelIN5flash19enable_sm80_to_sm89INS1_16FlashAttnFwdSm80INS1_25CollectiveMainloopFwdSm80ILi8ELi1ELb1EN4cute5tupleIJNS5_1CILi128EEES8_S8_EEELi128ENS_10bfloat16_tEfNS_4arch4Sm80ELb0ELb0ELb0ELb0ELb0ELb0ELb1ELb0EEENS1_21CollectiveEpilogueFwdIS9_NS6_IJNS7_ILi1EEESF_SF_EEESA_SC_Li256ELb0ELb1ELb0ELb0EEENS1_19SingleTileSchedulerILb0ELb0ELb1ELi128EEEEEEEEEvNT_6ParamsE)
        /*01a0*/ 	.word	0x00000004


	//----- nvinfo : EIATTR_FRAME_SIZE
	.align		4
.L_80:
        /*01a4*/ 	.byte	0x04, 0x11
        /*01a6*/ 	.short	(.L_82 - .L_81)
	.align		4
.L_81:
        /*01a8*/ 	.word	index@(_ZN7cutlass13device_kernelIN5flash19enable_sm80_to_sm89INS1_16FlashAttnFwdSm80INS1_25CollectiveMainloopFwdSm80ILi8ELi1ELb1EN4cute5tupleIJNS5_1CILi128EEES8_S8_EEELi128ENS_10bfloat16_tEfNS_4arch4Sm80ELb0ELb0ELb0ELb0ELb0ELb0ELb1ELb0EEENS1_21CollectiveEpilogueFwdIS9_NS6_IJNS7_ILi1EEESF_SF_EEESA_SC_Li256ELb0ELb1ELb0ELb0EEENS1_19SingleTileSchedulerILb0ELb0ELb1ELi128EEEEEEEEEvNT_6ParamsE)
        /*01ac*/ 	.word	0x00000000


	//----- nvinfo : EIATTR_REGCOUNT
	.align		4
.L_82:
        /*01b0*/ 	.byte	0x04, 0x2f
        /*01b2*/ 	.short	(.L_84 - .L_83)
	.align		4
.L_83:
        /*01b4*/ 	.word	index@(_ZN7cutlass13device_kernelIN5flash19enable_sm80_to_sm89INS1_16FlashAttnFwdSm80INS1_25CollectiveMainloopFwdSm80ILi4ELi1ELb0EN4cute5tupleIJNS5_1CILi128EEENS7_ILi64EEES8_EEELi128ENS_10bfloat16_tEfNS_4arch4Sm80ELb1ELb0ELb1ELb1ELb0ELb1ELb1ELb0EEENS1_21CollectiveEpilogueFwdINS6_IJS8_S8_S9_EEENS6_IJNS7_ILi1EEESH_SH_EEESB_SD_Li128ELb1ELb1ELb0ELb0EEENS1_19SingleTileSchedulerILb1ELb0ELb1ELi128EEEEEEEEEvNT_6ParamsE)
        /*01b8*/ 	.word	0x00000004


	//----- nvinfo : EIATTR_FRAME_SIZE
	.align		4
.L_84:
        /*01bc*/ 	.byte	0x04, 0x11
        /*01be*/ 	.short	(.L_86 - .L_85)
	.align		4
.L_85:
        /*01c0*/ 	.word	index@(_ZN7cutlass13device_kernelIN5flash19enable_sm80_to_sm89INS1_16FlashAttnFwdSm80INS1_25CollectiveMainloopFwdSm80ILi4ELi1ELb0EN4cute5tupleIJNS5_1CILi128EEENS7_ILi64EEES8_EEELi128ENS_10bfloat16_tEfNS_4arch4Sm80ELb1ELb0ELb1ELb1ELb0ELb1ELb1ELb0EEENS1_21CollectiveEpilogueFwdINS6_IJS8_S8_S9_EEENS6_IJNS7_ILi1EEESH_SH_EEESB_SD_Li128ELb1ELb1ELb0ELb0EEENS1_19SingleTileSchedulerILb1ELb0ELb1ELi128EEEEEEEEEvNT_6ParamsE)
        /*01c4*/ 	.word	0x00000000


	//----- nvinfo : EIATTR_REGCOUNT
	.align		4
.L_86:
        /*01c8*/ 	.byte	0x04, 0x2f
        /*01ca*/ 	.short	(.L_88 - .L_87)
	.align		4
.L_87:
        /*01cc*/ 	.word	index@(_ZN7cutlass13device_kernelIN5flash19enable_sm80_to_sm89INS1_16FlashAttnFwdSm80INS1_25CollectiveMainloopFwdSm80ILi4ELi1ELb0EN4cute5tupleIJNS5_1CILi128EEENS7_ILi64EEES8_EEELi128ENS_10bfloat16_tEfNS_4arch4Sm80ELb1ELb0ELb1ELb1ELb0ELb0ELb1ELb0EEENS1_21CollectiveEpilogueFwdINS6_IJS8_S8_S9_EEENS6_IJNS7_ILi1EEESH_SH_EEESB_SD_Li128ELb1ELb1ELb0ELb0EEENS1_19SingleTileSchedulerILb1ELb0ELb1ELi128EEEEEEEEEvNT_6ParamsE)
        /*01d0*/ 	.word	0x00000004


	//----- nvinfo : EIATTR_FRAME_SIZE
	.align		4
.L_88:
        /*01d4*/ 	.byte	0x04, 0x11
        /*01d6*/ 	.short	(.L_90 - .L_89)
	.align		4
.L_89:
        /*01d8*/ 	.word	index@(_ZN7cutlass13device_kernelIN5flash19enable_sm80_to_sm89INS1_16FlashAttnFwdSm80INS1_25CollectiveMainloopFwdSm80ILi4ELi1ELb0EN4cute5tupleIJNS5_1CILi128EEENS7_ILi64EEES8_EEELi128ENS_10bfloat16_tEfNS_4arch4Sm80ELb1ELb0ELb1ELb1ELb0ELb0ELb1ELb0EEENS1_21CollectiveEpilogueFwdINS6_IJS8_S8_S9_EEENS6_IJNS7_ILi1EEESH_SH_EEESB_SD_Li128ELb1ELb1ELb0ELb0EEENS1_19SingleTileSchedulerILb1ELb0ELb1ELi128EEEEEEEEEvNT_6ParamsE)
        /*01dc*/ 	.word	0x00000000


	//----- nvinfo : EIATTR_REGCOUNT
	.align		4
.L_90:
        /*01e0*/ 	.byte	0x04, 0x2f
        /*01e2*/ 	.short	(.L_92 - .L_91)
	.align		4
.L_91:
        /*01e4*/ 	.word	index@(_ZN7cutlass13device_kernelIN5flash19enable_sm80_to_sm89INS1_16FlashAttnFwdSm80INS1_25CollectiveMainloopFwdSm80ILi4ELi1ELb0EN4cute5tupleIJNS5_1CILi128EEENS7_ILi64EEES8_EEELi128ENS_10bfloat16_tEfNS_4arch4Sm80ELb1ELb0ELb1ELb0ELb0ELb0ELb1ELb0EEENS1_21CollectiveEpilogueFwdINS6_IJS8_S8_S9_EEENS6_IJNS7_ILi1EEESH_SH_EEESB_SD_Li128ELb0ELb1ELb0ELb0EEENS1_30DynamicPersistentTileSchedulerILi128ELi128ELb0ELb1ELb0EEEEEEEEEvNT_6ParamsE)
        /*01e8*/ 	.word	0x00000004


	//----- nvinfo : EIATTR_FRAME_SIZE
	.align		4
.L_92:
        /*01ec*/ 	.byte	0x04, 0x11
        /*01ee*/ 	.short	(.L_94 - .L_93)
	.align		4
.L_93:
        /*01f0*/ 	.word	index@(_ZN7cutlass13device_kernelIN5flash19enable_sm80_to_sm89INS1_16FlashAttnFwdSm80INS1_25CollectiveMainloopFwdSm80ILi4ELi1ELb0EN4cute5tupleIJNS5_1CILi128EEENS7_ILi64EEES8_EEELi128ENS_10bfloat16_tEfNS_4arch4Sm80ELb1ELb0ELb1ELb0ELb0ELb0ELb1ELb0EEENS1_21CollectiveEpilogueFwdINS6_IJS8_S8_S9_EEENS6_IJNS7_ILi1EEESH_SH_EEESB_SD_Li128ELb0ELb1ELb0ELb0EEENS1_30DynamicPersistentTileSchedulerILi128ELi128ELb0ELb1ELb0EEEEEEEEEvNT_6ParamsE)
        /*01f4*/ 	.word	0x00000000


	//----- nvinfo : EIATTR_REGCOUNT
	.align		4
.L_94:
        /*01f8*/ 	.byte	0x04, 0x2f
        /*01fa*/ 	.short	(.L_96 - .L_95)
	.align		4
.L_95:
        /*01fc*/ 	.word	index@(_ZN7cutlass13device_kernelIN5flash19enable_sm80_to_sm89INS1_16FlashAttnFwdSm80INS1_25CollectiveMainloopFwdSm80ILi4ELi1ELb0EN4cute5tupleIJNS5_1CILi128EEENS7_ILi48EEES8_EEELi128ENS_10bfloat16_tEfNS_4arch4Sm80ELb0ELb1ELb1ELb1ELb0ELb1ELb1ELb0EEENS1_21CollectiveEpilogueFwdINS6_IJS8_S8_S9_EEENS6_IJNS7_ILi1EEESH_SH_EEESB_SD_Li128ELb1ELb1ELb0ELb0EEENS1_19SingleTileSchedulerILb1ELb0ELb1ELi128EEEEEEEEEvNT_6ParamsE)
        /*0200*/ 	.word	0x00000004


	//----- nvinfo : EIATTR_FRAME_SIZE
	.align		4
.L_96:
        /*0204*/ 	.byte	0x04, 0x11
        /*0206*/ 	.short	(.L_98 - .L_97)
	.align		4
.L_97:
        /*0208*/ 	.word	index@(_ZN7cutlass13device_kernelIN5flash19enable_sm80_to_sm89INS1_16FlashAttnFwdSm80INS1_25CollectiveMainloopFwdSm80ILi4ELi1ELb0EN4cute5tupleIJNS5_1CILi128EEENS7_ILi48EEES8_EEELi128ENS_10bfloat16_tEfNS_4arch4Sm80ELb0ELb1ELb1ELb1ELb0ELb1ELb1ELb0EEENS1_21CollectiveEpilogueFwdINS6_IJS8_S8_S9_EEENS6_IJNS7_ILi1EEESH_SH_EEESB_SD_Li128ELb1ELb1ELb0ELb0EEENS1_19SingleTileSchedulerILb1ELb0ELb1ELi128EEEEEEEEEvNT_6ParamsE)
        /*020c*/ 	.word	0x00000000


	//----- nvinfo : EIATTR_REGCOUNT
	.align		4
.L_98:
        /*0210*/ 	.byte	0x04, 0x2f
        /*0212*/ 	.short	(.L_100 - .L_99)
	.align		4
.L_99:
        /*0214*/ 	.word	index@(_ZN7cutlass13device_kernelIN5flash19enable_sm80_to_sm89INS1_16FlashAttnFwdSm80INS1_25CollectiveMainloopFwdSm80ILi4ELi1ELb0EN4cute5tupleIJNS5_1CILi128EEENS7_ILi48EEES8_EEELi128ENS_10bfloat16_tEfNS_4arch4Sm80ELb0ELb1ELb1ELb1ELb0ELb0ELb1ELb0EEENS1_21CollectiveEpilogueFwdINS6_IJS8_S8_S9_EEENS6_IJNS7_ILi1EEESH_SH_EEESB_SD_Li128ELb1ELb1ELb0ELb0EEENS1_19SingleTileSchedulerILb1ELb0ELb1ELi128EEEEEEEEEvNT_6ParamsE)
        /*0218*/ 	.word	0x00000004


	//----- nvinfo : EIATTR_FRAME_SIZE
	.align		4
.L_100:
        /*021c*/ 	.byte	0x04, 0x11
        /*021e*/ 	.short	(.L_102 - .L_101)
	.align		4
.L_101:
        /*0220*/ 	.word	index@(_ZN7cutlass13device_kernelIN5flash19enable_sm80_to_sm89INS1_16FlashAttnFwdSm80INS1_25CollectiveMainloopFwdSm80ILi4ELi1ELb0EN4cute5tupleIJNS5_1CILi128EEENS7_ILi48EEES8_EEELi128ENS_10bfloat16_tEfNS_4arch4Sm80ELb0ELb1ELb1ELb1ELb0ELb0ELb1ELb0EEENS1_21CollectiveEpilogueFwdINS6_IJS8_S8_S9_EEENS6_IJNS7_ILi1EEESH_SH_EEESB_SD_Li128ELb1ELb1ELb0ELb0EEENS1_19SingleTileSchedulerILb1ELb0ELb1ELi128EEEEEEEEEvNT_6ParamsE)
        /*0224*/ 	.word	0x00000000


	//----- nvinfo : EIATTR_REGCOUNT
	.align		4
.L_102:
        /*0228*/ 	.byte	0x04, 0x2f
        /*022a*/ 	.short	(.L_104 - .L_103)
	.align		4
.L_103:
        /*022c*/ 	.word	index@(_ZN7cutlass13device_kernelIN5flash19enable_sm80_to_sm89INS1_16FlashAttnFwdSm80INS1_25CollectiveMainloopFwdSm80ILi4ELi1ELb0EN4cute5tupleIJNS5_1CILi128EEENS7_ILi48EEES8_EEELi128ENS_10bfloat16_tEfNS_4arch4Sm80ELb0ELb1ELb1ELb0ELb0ELb0ELb1ELb0EEENS1_21CollectiveEpilogueFwdINS6_IJS8_S8_S9_EEENS6_IJNS7_ILi1EEESH_SH_EEESB_SD_Li128ELb0ELb1ELb0ELb0EEENS1_19SingleTileSchedulerILb0ELb0ELb1ELi128EEEEEEEEEvNT_6ParamsE)
        /*0230*/ 	.word	0x00000004


	//----- nvinfo : EIATTR_FRAME_SIZE
	.align		4
.L_104:
        /*0234*/ 	.byte	0x04, 0x11
        /*0236*/ 	.short	(.L_106 - .L_105)
	.align		4
.L_105:
        /*0238*/ 	.word	index@(_ZN7cutlass13device_kernelIN5flash19enable_sm80_to_sm89INS1_16FlashAttnFwdSm80INS1_25CollectiveMainloopFwdSm80ILi4ELi1ELb0EN4cute5tupleIJNS5_1CILi128EEENS7_ILi48EEES8_EEELi128ENS_10bfloat16_tEfNS_4arch4Sm80ELb0ELb1ELb1ELb0ELb0ELb0ELb1ELb0EEENS1_21CollectiveEpilogueFwdINS6_IJS8_S8_S9_EEENS6_IJNS7_ILi1EEESH_SH_EEESB_SD_Li128ELb0ELb1ELb0ELb0EEENS1_19SingleTileSchedulerILb0ELb0ELb1ELi128EEEEEEEEEvNT_6ParamsE)
        /*023c*/ 	.word	0x00000000


	//----- nvinfo : EIATTR_REGCOUNT
	.align		4
.L_106:
        /*0240*/ 	.byte	0x04, 0x2f
        /*0242*/ 	.short	(.L_108 - .L_107)
	.align		4
.L_107:
        /*0244*/ 	.word	index@(_ZN7cutlass13device_kernelIN5flash19enable_sm80_to_sm89INS1_16FlashAttnFwdSm80INS1_25CollectiveMainloopFwdSm80ILi4ELi1ELb0EN4cute5tupleIJNS5_1CILi128EEENS7_ILi64EEES8_EEELi128ENS_10bfloat16_tEfNS_4arch4Sm80ELb0ELb0ELb1ELb1ELb0ELb1ELb1ELb0EEENS1_21CollectiveEpilogueFwdINS6_IJS8_S8_S9_EEENS6_IJNS7_ILi1EEESH_SH_EEESB_SD_Li128ELb1ELb1ELb0ELb0EEENS1_19SingleTileSchedulerILb1ELb0ELb1ELi128EEEEEEEEEvNT_6ParamsE)
        /*0248*/ 	.word	0x00000004


	//----- nvinfo : EIATTR_FRAME_SIZE
	.align		4
.L_108:
        /*024c*/ 	.byte	0x04, 0x11
        /*024e*/ 	.short	(.L_110 - .L_109)
	.align		4
.L_109:
        /*0250*/ 	.word	index@(_ZN7cutlass13device_kernelIN5flash19enable_sm80_to_sm89INS1_16FlashAttnFwdSm80INS1_25CollectiveMainloopFwdSm80ILi4ELi1ELb0EN4cute5tupleIJNS5_1CILi128EEENS7_ILi64EEES8_EEELi128ENS_10bfloat16_tEfNS_4arch4Sm80ELb0ELb0ELb1ELb1ELb0ELb1ELb1ELb0EEENS1_21CollectiveEpilogueFwdINS6_IJS8_S8_S9_EEENS6_IJNS7_ILi1EEESH_SH_EEESB_SD_Li128ELb1ELb1ELb0ELb0EEENS1_19SingleTileSchedulerILb1ELb0ELb1ELi128EEEEEEEEEvNT_6ParamsE)
        /*0254*/ 	.word	0x00000000


	//----- nvinfo : EIATTR_REGCOUNT
	.align		4
.L_110:
        /*0258*/ 	.byte	0x04, 0x2f
        /*025a*/ 	.short	(.L_112 - .L_111)
	.align		4
.L_111:
        /*025c*/ 	.word	index@(_ZN7cutlass13device_kernelIN5flash19enable_sm80_to_sm89INS1_16FlashAttnFwdSm80INS1_25CollectiveMainloopFwdSm80ILi4ELi1ELb0EN4cute5tupleIJNS5_1CILi128EEENS7_ILi64EEES8_EEELi128ENS_10bfloat16_tEfNS_4arch4Sm80ELb0ELb0ELb1ELb1ELb0ELb0ELb1ELb0EEENS1_21CollectiveEpilogueFwdINS6_IJS8_S8_S9_EEENS6_IJNS7_ILi1EEESH_SH_EEESB_SD_Li128ELb1ELb1ELb0ELb0EEENS1_19SingleTileSchedulerILb1ELb0ELb1ELi128EEEEEEEEEvNT_6ParamsE)
        /*0260*/ 	.word	0x00000004


	//----- nvinfo : EIATTR_FRAME_SIZE
	.align		4
.L_112:
        /*0264*/ 	.byte	0x04, 0x11
        /*0266*/ 	.short	(.L_114 - .L_113)
	.align		4
.L_113:
        /*0268*/ 	.word	index@(_ZN7cutlass13device_kernelIN5flash19enable_sm80_to_sm89INS1_16FlashAttnFwdSm80INS1_25CollectiveMainloopFwdSm80ILi4ELi1ELb0EN4cute5tupleIJNS5_1CILi128EEENS7_ILi64EEES8_EEELi128ENS_10bfloat16_tEfNS_4arch4Sm80ELb0ELb0ELb1ELb1ELb0ELb0ELb1ELb0EEENS1_21CollectiveEpilogueFwdINS6_IJS8_S8_S9_EEENS6_IJNS7_ILi1EEESH_SH_EEESB_SD_Li128ELb1ELb1ELb0ELb0EEENS1_19SingleTileSchedulerILb1ELb0ELb1ELi128EEEEEEEEEvNT_6ParamsE)
        /*026c*/ 	.word	0x00000000


	//----- nvinfo : EIATTR_REGCOUNT
	.align		4
.L_114:
        /*0270*/ 	.byte	0x04, 0x2f
        /*0272*/ 	.short	(.L_116 - .L_115)
	.align		4
.L_115:
        /*0274*/ 	.word	index@(_ZN7cutlass13device_kernelIN5flash19enable_sm80_to_sm89INS1_16FlashAttnFwdSm80INS1_25CollectiveMainloopFwdSm80ILi4ELi1ELb0EN4cute5tupleIJNS5_1CILi128EEENS7_ILi64EEES8_EEELi128ENS_10bfloat16_tEfNS_4arch4Sm80ELb0ELb0ELb1ELb0ELb0ELb0ELb1ELb0EEENS1_21CollectiveEpilogueFwdINS6_IJS8_S8_S9_EEENS6_IJNS7_ILi1EEESH_SH_EEESB_SD_Li128ELb0ELb1ELb0ELb0EEENS1_19SingleTileSchedulerILb0ELb0ELb1ELi128EEEEEEEEEvNT_6ParamsE)
        /*0278*/ 	.word	0x00000004


	//----- nvinfo : EIATTR_FRAME_SIZE
	.align		4
.L_116:
        /*027c*/ 	.byte	0x04, 0x11
        /*027e*/ 	.short	(.L_118 - .L_117)
	.align		4
.L_117:
        /*0280*/ 	.word	index@(_ZN7cutlass13device_kernelIN5flash19enable_sm80_to_sm89INS1_16FlashAttnFwdSm80INS1_25CollectiveMainloopFwdSm80ILi4ELi1ELb0EN4cute5tupleIJNS5_1CILi128EEENS7_ILi64EEES8_EEELi128ENS_10bfloat16_tEfNS_4arch4Sm80ELb0ELb0ELb1ELb0ELb0ELb0ELb1ELb0EEENS1_21CollectiveEpilogueFwdINS6_IJS8_S8_S9_EEENS6_IJNS7_ILi1EEESH_SH_EEESB_SD_Li128ELb0ELb1ELb0ELb0EEENS1_19SingleTileSchedulerILb0ELb0ELb1ELi128EEEEEEEEEvNT_6ParamsE)
        /*0284*/ 	.word	0x00000000


	//----- nvinfo : EIATTR_REGCOUNT
	.align		4
.L_118:
        /*0288*/ 	.byte	0x04, 0x2f
        /*028a*/ 	.short	(.L_120 - .L_119)
	.align		4
.L_119:
        /*028c*/ 	.word	index@(_ZN7cutlass13device_kernelIN5flash19enable_sm80_to_sm89INS1_16FlashAttnFwdSm80INS1_25CollectiveMainloopFwdSm80ILi8ELi1ELb1EN4cute5tupleIJNS5_1CILi128EEES8_S8_EEELi128ENS_10bfloat16_tEfNS_4arch4Sm80ELb1ELb0ELb1ELb1ELb0ELb1ELb1ELb0EEENS1_21CollectiveEpilogueFwdIS9_NS6_IJNS7_ILi1EEESF_SF_EEESA_SC_Li256ELb1ELb1ELb0ELb0EEENS1_19SingleTileSchedulerILb1ELb0ELb1ELi128EEEEEEEEEvNT_6ParamsE)
        /*0290*/ 	.word	0x00000004


	//----- nvinfo : EIATTR_FRAME_SIZE
	.align		4
.L_120:
        /*0294*/ 	.byte	0x04, 0x11
        /*0296*/ 	.short	(.L_122 - .L_121)
	.align		4
.L_121:
        /*0298*/ 	.word	index@(_ZN7cutlass13device_kernelIN5flash19enable_sm80_to_sm89INS1_16FlashAttnFwdSm80INS1_25CollectiveMainloopFwdSm80ILi8ELi1ELb1EN4cute5tupleIJNS5_1CILi128EEES8_S8_EEELi128ENS_10bfloat16_tEfNS_4arch4Sm80ELb1ELb0ELb1ELb1ELb0ELb1ELb1ELb0EEENS1_21CollectiveEpilogueFwdIS9_NS6_IJNS7_ILi1EEESF_SF_EEESA_SC_Li256ELb1ELb1ELb0ELb0EEENS1_19SingleTileSchedulerILb1ELb0ELb1ELi128EEEEEEEEEvNT_6ParamsE)
        /*029c*/ 	.word	0x00000000


	//----- nvinfo : EIATTR_REGCOUNT
	.align		4
.L_122:
        /*02a0*/ 	.byte	0x04, 0x2f
        /*02a2*/ 	.short	(.L_124 - .L_123)
	.align		4
.L_123:
        /*02a4*/ 	.word	index@(_ZN7cutlass13device_kernelIN5flash19enable_sm80_to_sm89INS1_16FlashAttnFwdSm80INS1_25CollectiveMainloopFwdSm80ILi8ELi1ELb1EN4cute5tupleIJNS5_1CILi128EEES8_S8_EEELi128ENS_10bfloat16_tEfNS_4arch4Sm80ELb1ELb0ELb1ELb1ELb0ELb0ELb1ELb0EEENS1_21CollectiveEpilogueFwdIS9_NS6_IJNS7_ILi1EEESF_SF_EEESA_SC_Li256ELb1ELb1ELb0ELb0EEENS1_19SingleTileSchedulerILb1ELb0ELb1ELi128EEEEEEEEEvNT_6ParamsE)
        /*02a8*/ 	.word	0x00000004


	//----- nvinfo : EIATTR_FRAME_SIZE
	.align		4
.L_124:
        /*02ac*/ 	.byte	0x04, 0x11
        /*02ae*/ 	.short	(.L_126 - .L_125)
	.align		4
.L_125:
        /*02b0*/ 	.word	index@(_ZN7cutlass13device_kernelIN5flash19enable_sm80_to_sm89INS1_16FlashAttnFwdSm80INS1_25CollectiveMainloopFwdSm80ILi8ELi1ELb1EN4cute5tupleIJNS5_1CILi128EEES8_S8_EEELi128ENS_10bfloat16_tEfNS_4arch4Sm80ELb1ELb0ELb1ELb1ELb0ELb0ELb1ELb0EEENS1_21CollectiveEpilogueFwdIS9_NS6_IJNS7_ILi1EEESF_SF_EEESA_SC_Li256ELb1ELb1ELb0ELb0EEENS1_19SingleTileSchedulerILb1ELb0ELb1ELi128EEEEEEEEEvNT_6ParamsE)
        /*02b4*/ 	.word	0x00000000


	//----- nvinfo : EIATTR_REGCOUNT
	.align		4
.L_126:
        /*02b8*/ 	.byte	0x04, 0x2f
        /*02ba*/ 	.short	(.L_128 - .L_127)
	.align		4
.L_127:
        /*02bc*/ 	.word	index@(_ZN7cutlass13device_kernelIN5flash19enable_sm80_to_sm89INS1_16FlashAttnFwdSm80INS1_25CollectiveMainloopFwdSm80ILi8ELi1ELb1EN4cute5tupleIJNS5_1CILi128EEES8_S8_EEELi128ENS_10bfloat16_tEfNS_4arch4Sm80ELb1ELb0ELb1ELb0ELb0ELb0ELb1ELb0EEENS1_21CollectiveEpilogueFwdIS9_NS6_IJNS7_ILi1EEESF_SF_EEESA_SC_Li256ELb0ELb1ELb0ELb0EEENS1_30DynamicPersistentTileSchedulerILi256ELi256ELb0ELb1ELb0EEEEEEEEEvNT_6ParamsE)
        /*02c0*/ 	.word	0x00000004


	//----- nvinfo : EIATTR_FRAME_SIZE
	.align		4
.L_128:
        /*02c4*/ 	.byte	0x04, 0x11
        /*02c6*/ 	.short	(.L_130 - .L_129)
	.align		4
.L_129:
        /*02c8*/ 	.word	index@(_ZN7cutlass13device_kernelIN5flash19enable_sm80_to_sm89INS1_16FlashAttnFwdSm80INS1_25CollectiveMainloopFwdSm80ILi8ELi1ELb1EN4cute5tupleIJNS5_1CILi128EEES8_S8_EEELi128ENS_10bfloat16_tEfNS_4arch4Sm80ELb1ELb0ELb1ELb0ELb0ELb0ELb1ELb0EEENS1_21CollectiveEpilogueFwdIS9_NS6_IJNS7_ILi1EEESF_SF_EEESA_SC_Li256ELb0ELb1ELb0ELb0EEENS1_30DynamicPersistentTileSchedulerILi256ELi256ELb0ELb1ELb0EEEEEEEEEvNT_6ParamsE)
        /*02cc*/ 	.word	0x00000000


	//----- nvinfo : EIATTR_REGCOUNT
	.align		4
.L_130:
        /*02d0*/ 	.byte	0x04, 0x2f
        /*02d2*/ 	.short	(.L_132 - .L_131)
	.align		4
.L_131:
        /*02d4*/ 	.word	index@(_ZN7cutlass13device_kernelIN5flash19enable_sm80_to_sm89INS1_16FlashAttnFwdSm80INS1_25CollectiveMainloopFwdSm80ILi8ELi1ELb1EN4cute5tupleIJNS5_1CILi128EEENS7_ILi96EEES8_EEELi128ENS_10bfloat16_tEfNS_4arch4Sm80ELb0ELb1ELb1ELb1ELb0ELb1ELb1ELb0EEENS1_21CollectiveEpilogueFwdINS6_IJS8_S8_S9_EEENS6_IJNS7_ILi1EEESH_SH_EEESB_SD_Li256ELb1ELb1ELb0ELb0EEENS1_19SingleTileSchedulerILb1ELb0ELb1ELi128EEEEEEEEEvNT_6ParamsE)
        /*02d8*/ 	.word	0x00000004


	//----- nvinfo : EIATTR_FRAME_SIZE
	.align		4
.L_132:
        /*02dc*/ 	.byte	0x04, 0x11
        /*02de*/ 	.short	(.L_134 - .L_133)
	.align		4
.L_133:
        /*02e0*/ 	.word	index@(_ZN7cutlass13device_kernelIN5flash19enable_sm80_to_sm89INS1_16FlashAttnFwdSm80INS1_25CollectiveMainloopFwdSm80ILi8ELi1ELb1EN4cute5tupleIJNS5_1CILi128EEENS7_ILi96EEES8_EEELi128ENS_10bfloat16_tEfNS_4arch4Sm80ELb0ELb1ELb1ELb1ELb0ELb1ELb1ELb0EEENS1_21CollectiveEpilogueFwdINS6_IJS8_S8_S9_EEENS6_IJNS7_ILi1EEESH_SH_EEESB_SD_Li256ELb1ELb1ELb0ELb0EEENS1_19SingleTileSchedulerILb1ELb0ELb1ELi128EEEEEEEEEvNT_6ParamsE)
        /*02e4*/ 	.word	0x00000000


	//----- nvinfo : EIATTR_REGCOUNT
	.align		4
.L_134:
        /*02e8*/ 	.byte	0x04, 0x2f
        /*02ea*/ 	.short	(.L_136 - .L_135)
	.align		4
.L_135:
        /*02ec*/ 	.word	index@(_ZN7cutlass13device_kernelIN5flash19enable_sm80_to_sm89INS1_16FlashAttnFwdSm80INS1_25CollectiveMainloopFwdSm80ILi8ELi1ELb1EN4cute5tupleIJNS5_1CILi128EEENS7_ILi96EEES8_EEELi128ENS_10bfloat16_tEfNS_4arch4Sm80ELb0ELb1ELb1ELb1ELb0ELb0ELb1ELb0EEENS1_21CollectiveEpilogueFwdINS6_IJS8_S8_S9_EEENS6_IJNS7_ILi1EEESH_SH_EEESB_SD_Li256ELb1ELb1ELb0ELb0EEENS1_19SingleTileSchedulerILb1ELb0ELb1ELi128EEEEEEEEEvNT_6ParamsE)
        /*02f0*/ 	.word	0x00000004


	//----- nvinfo : EIATTR_FRAME_SIZE
	.align		4
.L_136:
        /*02f4*/ 	.byte	0x04, 0x11
        /*02f6*/ 	.short	(.L_138 - .L_137)
	.align		4
.L_137:
        /*02f8*/ 	.word	index@(_ZN7cutlass13device_kernelIN5flash19enable_sm80_to_sm89INS1_16FlashAttnFwdSm80INS1_25CollectiveMainloopFwdSm80ILi8ELi1ELb1EN4cute5tupleIJNS5_1CILi128EEENS7_ILi96EEES8_EEELi128ENS_10bfloat16_tEfNS_4arch4Sm80ELb0ELb1ELb1ELb1ELb0ELb0ELb1ELb0EEENS1_21CollectiveEpilogueFwdINS6_IJS8_S8_S9_EEENS6_IJNS7_ILi1EEESH_SH_EEESB_SD_Li256ELb1ELb1ELb0ELb0EEENS1_19SingleTileSchedulerILb1ELb0ELb1ELi128EEEEEEEEEvNT_6ParamsE)
        /*02fc*/ 	.word	0x00000000


	//----- nvinfo : EIATTR_REGCOUNT
	.align		4
.L_138:
        /*0300*/ 	.byte	0x04, 0x2f
        /*0302*/ 	.short	(.L_140 - .L_139)
	.align		4
.L_139:
        /*0304*/ 	.word	index@(_ZN7cutlass13device_kernelIN5flash19enable_sm80_to_sm89INS1_16FlashAttnFwdSm80INS1_25CollectiveMainloopFwdSm80ILi8ELi1ELb1EN4cute5tupleIJNS5_1CILi128EEENS7_ILi96EEES8_EEELi128ENS_10bfloat16_tEfNS_4arch4Sm80ELb0ELb1ELb1ELb0ELb0ELb0ELb1ELb0EEENS1_21CollectiveEpilogueFwdINS6_IJS8_S8_S9_EEENS6_IJNS7_ILi1EEESH_SH_EEESB_SD_Li256ELb0ELb1ELb0ELb0EEENS1_19SingleTileSchedulerILb0ELb0ELb1ELi128EEEEEEEEEvNT_6ParamsE)
        /*0308*/ 	.word	0x00000004


	//----- nvinfo : EIATTR_FRAME_SIZE
	.align		4
.L_140:
        /*030c*/ 	.byte	0x04, 0x11
        /*030e*/ 	.short	(.L_142 - .L_141)
	.align		4
.L_141:
        /*0310*/ 	.word	index@(_ZN7cutlass13device_kernelIN5flash19enable_sm80_to_sm89INS1_16FlashAttnFwdSm80INS1_25CollectiveMainloopFwdSm80ILi8ELi1ELb1EN4cute5tupleIJNS5_1CILi128EEENS7_ILi96EEES8_EEELi128ENS_10bfloat16_tEfNS_4arch4Sm80ELb0ELb1ELb1ELb0ELb0ELb0ELb1ELb0EEENS1_21CollectiveEpilogueFwdINS6_IJS8_S8_S9_EEENS6_IJNS7_ILi1EEESH_SH_EEESB_SD_Li256ELb0ELb1ELb0ELb0EEENS1_19SingleTileSchedulerILb0ELb0ELb1ELi128EEEEEEEEEvNT_6ParamsE)
        /*0314*/ 	.word	0x00000000


	//----- nvinfo : EIATTR_REGCOUNT
	.align		4
.L_142:
        /*0318*/ 	.byte	0x04, 0x2f
        /*031a*/ 	.short	(.L_144 - .L_143)
	.align		4
.L_143:
        /*031c*/ 	.word	index@(_ZN7cutlass13device_kernelIN5flash19enable_sm80_to_sm89INS1_16FlashAttnFwdSm80INS1_25CollectiveMainloopFwdSm80ILi8ELi1ELb1EN4cute5tupleIJNS5_1CILi128EEES8_S8_EEELi128ENS_10bfloat16_tEfNS_4arch4Sm80ELb0ELb0ELb1ELb1ELb0ELb1ELb1ELb0EEENS1_21CollectiveEpilogueFwdIS9_NS6_IJNS7_ILi1EEESF_SF_EEESA_SC_Li256ELb1ELb1ELb0ELb0EEENS1_19SingleTileSchedulerILb1ELb0ELb1ELi128EEEEEEEEEvNT_6ParamsE)
        /*0320*/ 	.word	0x00000004


	//----- nvinfo : EIATTR_FRAME_SIZE
	.align		4
.L_144:
        /*0324*/ 	.byte	0x04, 0x11
        /*0326*/ 	.short	(.L_146 - .L_145)
	.align		4
.L_145:
        /*0328*/ 	.word	index@(_ZN7cutlass13device_kernelIN5flash19enable_sm80_to_sm89INS1_16FlashAttnFwdSm80INS1_25CollectiveMainloopFwdSm80ILi8ELi1ELb1EN4cute5tupleIJNS5_1CILi128EEES8_S8_EEELi128ENS_10bfloat16_tEfNS_4arch4Sm80ELb0ELb0ELb1ELb1ELb0ELb1ELb1ELb0EEENS1_21CollectiveEpilogueFwdIS9_NS6_IJNS7_ILi1EEESF_SF_EEESA_SC_Li256ELb1ELb1ELb0ELb0EEENS1_19SingleTileSchedulerILb1ELb0ELb1ELi128EEEEEEEEEvNT_6ParamsE)
        /*032c*/ 	.word	0x00000000


	//----- nvinfo : EIATTR_REGCOUNT
	.align		4
.L_146:
        /*0330*/ 	.byte	0x04, 0x2f
        /*0332*/ 	.short	(.L_148 - .L_147)
	.align		4
.L_147:
        /*0334*/ 	.word	index@(_ZN7cutlass13device_kernelIN5flash19enable_sm80_to_sm89INS1_16FlashAttnFwdSm80INS1_25CollectiveMainloopFwdSm80ILi8ELi1ELb1EN4cute5tupleIJNS5_1CILi128EEES8_S8_EEELi128ENS_10bfloat16_tEfNS_4arch4Sm80ELb0ELb0ELb1ELb1ELb0ELb0ELb1ELb0EEENS1_21CollectiveEpilogueFwdIS9_NS6_IJNS7_ILi1EEESF_SF_EEESA_SC_Li256ELb1ELb1ELb0ELb0EEENS1_19SingleTileSchedulerILb1ELb0ELb1ELi128EEEEEEEEEvNT_6ParamsE)
        /*0338*/ 	.word	0x00000004


	//----- nvinfo : EIATTR_FRAME_SIZE
	.align		4
.L_148:
        /*033c*/ 	.byte	0x04, 0x11
        /*033e*/ 	.short	(.L_150 - .L_149)
	.align		4
.L_149:
        /*0340*/ 	.word	index@(_ZN7cutlass13device_kernelIN5flash19enable_sm80_to_sm89INS1_16FlashAttnFwdSm80INS1_25CollectiveMainloopFwdSm80ILi8ELi1ELb1EN4cute5tupleIJNS5_1CILi128EEES8_S8_EEELi128ENS_10bfloat16_tEfNS_4arch4Sm80ELb0ELb0ELb1ELb1ELb0ELb0ELb1ELb0EEENS1_21CollectiveEpilogueFwdIS9_NS6_IJNS7_ILi1EEESF_SF_EEESA_SC_Li256ELb1ELb1ELb0ELb0EEENS1_19SingleTileSchedulerILb1ELb0ELb1ELi128EEEEEEEEEvNT_6ParamsE)
        /*0344*/ 	.word	0x00000000


	//----- nvinfo : EIATTR_REGCOUNT
	.align		4
.L_150:
        /*0348*/ 	.byte	0x04, 0x2f
        /*034a*/ 	.short	(.L_152 - .L_151)
	.align		4
.L_151:
        /*034c*/ 	.word	index@(_ZN7cutlass13device_kernelIN5flash19enable_sm80_to_sm89INS1_16FlashAttnFwdSm80INS1_25CollectiveMainloopFwdSm80ILi8ELi1ELb1EN4cute5tupleIJNS5_1CILi128EEES8_S8_EEELi128ENS_10bfloat16_tEfNS_4arch4Sm80ELb0ELb0ELb1ELb0ELb0ELb0ELb1ELb0EEENS1_21CollectiveEpilogueFwdIS9_NS6_IJNS7_ILi1EEESF_SF_EEESA_SC_Li256ELb0ELb1ELb0ELb0EEENS1_19SingleTileSchedulerILb0ELb0ELb1ELi128EEEEEEEEEvNT_6ParamsE)
        /*0350*/ 	.word	0x00000004


	//----- nvinfo : EIATTR_FRAME_SIZE
	.align		4
.L_152:
        /*0354*/ 	.byte	0x04, 0x11
        /*0356*/ 	.short	(.L_154 - .L_153)
	.align		4
.L_153:
        /*0358*/ 	.word	index@(_ZN7cutlass13device_kernelIN5flash19enable_sm80_to_sm89INS1_16FlashAttnFwdSm80INS1_25CollectiveMainloopFwdSm80ILi8ELi1ELb1EN4cute5tupleIJNS5_1CILi128EEES8_S8_EEELi128ENS_10bfloat16_tEfNS_4arch4Sm80ELb0ELb0ELb1ELb0ELb0ELb0ELb1ELb0EEENS1_21CollectiveEpilogueFwdIS9_NS6_IJNS7_ILi1EEESF_SF_EEESA_SC_Li256ELb0ELb1ELb0ELb0EEENS1_19SingleTileSchedulerILb0ELb0ELb1ELi128EEEEEEEEEvNT_6ParamsE)
        /*035c*/ 	.word	0x00000000


	//----- nvinfo : EIATTR_MIN_STACK_SIZE
	.align		4
.L_154:
        /*0360*/ 	.byte	0x04, 0x12
        /*0362*/ 	.short	(.L_156 - .L_155)
	.align		4
.L_155:
        /*0364*/ 	.word	index@(_ZN7cutlass13device_kernelIN5flash19enable_sm80_to_sm89INS1_16FlashAttnFwdSm80INS1_25CollectiveMainloopFwdSm80ILi8ELi1ELb1EN4cute5tupleIJNS5_1CILi128EEES8_S8_EEELi128ENS_10bfloat16_tEfNS_4arch4Sm80ELb0ELb0ELb1ELb0ELb0ELb0ELb1ELb0EEENS1_21CollectiveEpilogueFwdIS9_NS6_IJNS7_ILi1EEESF_SF_EEESA_SC_Li256ELb0ELb1ELb0ELb0EEENS1_19SingleTileSchedulerILb0ELb0ELb1ELi128EEEEEEEEEvNT_6ParamsE)
        /*0368*/ 	.word	0x00000000


	//----- nvinfo : EIATTR_MIN_STACK_SIZE
	.align		4
.L_156:
        /*036c*/ 	.byte	0x04, 0x12
        /*036e*/ 	.short	(.L_158 - .L_157)
	.align		4
.L_157:
        /*0370*/ 	.word	index@(_ZN7cutlass13device_kernelIN5flash19enable_sm80_to_sm89INS1_16FlashAttnFwdSm80INS1_25CollectiveMainloopFwdSm80ILi8ELi1ELb1EN4cute5tupleIJNS5_1CILi128EEES8_S8_EEELi128ENS_10bfloat16_tEfNS_4arch4Sm80ELb0ELb0ELb1ELb1ELb0ELb0ELb1ELb0EEENS1_21CollectiveEpilogueFwdIS9_NS6_IJNS7_ILi1EEESF_SF_EEESA_SC_Li256ELb1ELb1ELb0ELb0EEENS1_19SingleTileSchedulerILb1ELb0ELb1ELi128EEEEEEEEEvNT_6ParamsE)
        /*0374*/ 	.word	0x00000000


	//----- nvinfo : EIATTR_MIN_STACK_SIZE
	.align		4
.L_158:
        /*0378*/ 	.byte	0x04, 0x12
        /*037a*/ 	.short	(.L_160 - .L_159)
	.align		4
.L_159:
        /*037c*/ 	.word	index@(_ZN7cutlass13device_kernelIN5flash19enable_sm80_to_sm89INS1_16FlashAttnFwdSm80INS1_25CollectiveMainloopFwdSm80ILi8ELi1ELb1EN4cute5tupleIJNS5_1CILi128EEES8_S8_EEELi128ENS_10bfloat16_tEfNS_4arch4Sm80ELb0ELb0ELb1ELb1ELb0ELb1ELb1ELb0EEENS1_21CollectiveEpilogueFwdIS9_NS6_IJNS7_ILi1EEESF_SF_EEESA_SC_Li256ELb1ELb1ELb0ELb0EEENS1_19SingleTileSchedulerILb1ELb0ELb1ELi128EEEEEEEEEvNT_6ParamsE)
        /*0380*/ 	.word	0x00000000


	//----- nvinfo : EIATTR_MIN_STACK_SIZE
	.align		4
.L_160:
        /*0384*/ 	.byte	0x04, 0x12
        /*0386*/ 	.short	(.L_162 - .L_161)
	.align		4
.L_161:
        /*0388*/ 	.word	index@(_ZN7cutlass13device_kernelIN5flash19enable_sm80_to_sm89INS1_16FlashAttnFwdSm80INS1_25CollectiveMainloopFwdSm80ILi8ELi1ELb1EN4cute5tupleIJNS5_1CILi128EEENS7_ILi96EEES8_EEELi128ENS_10bfloat16_tEfNS_4arch4Sm80ELb0ELb1ELb1ELb0ELb0ELb0ELb1ELb0EEENS1_21CollectiveEpilogueFwdINS6_IJS8_S8_S9_EEENS6_IJNS7_ILi1EEESH_SH_EEESB_SD_Li256ELb0ELb1ELb0ELb0EEENS1_19SingleTileSchedulerILb0ELb0ELb1ELi128EEEEEEEEEvNT_6ParamsE)
        /*038c*/ 	.word	0x00000000


	//----- nvinfo : EIATTR_MIN_STACK_SIZE
	.align		4
.L_162:
        /*0390*/ 	.byte	0x04, 0x12
        /*0392*/ 	.short	(.L_164 - .L_163)
	.align		4
.L_163:
        /*0394*/ 	.word	index@(_ZN7cutlass13device_kernelIN5flash19enable_sm80_to_sm89INS1_16FlashAttnFwdSm80INS1_25CollectiveMainloopFwdSm80ILi8ELi1ELb1EN4cute5tupleIJNS5_1CILi128EEENS7_ILi96EEES8_EEELi128ENS_10bfloat16_tEfNS_4arch4Sm80ELb0ELb1ELb1ELb1ELb0ELb0ELb1ELb0EEENS1_21CollectiveEpilogueFwdINS6_IJS8_S8_S9_EEENS6_IJNS7_ILi1EEESH_SH_EEESB_SD_Li256ELb1ELb1ELb0ELb0EEENS1_19SingleTileSchedulerILb1ELb0ELb1ELi128EEEEEEEEEvNT_6ParamsE)
        /*0398*/ 	.word	0x00000000


	//----- nvinfo : EIATTR_MIN_STACK_SIZE
	.align		4
.L_164:
        /*039c*/ 	.byte	0x04, 0x12
        /*039e*/ 	.short	(.L_166 - .L_165)
	.align		4
.L_165:
        /*03a0*/ 	.word	index@(_ZN7cutlass13device_kernelIN5flash19enable_sm80_to_sm89INS1_16FlashAttnFwdSm80INS1_25CollectiveMainloopFwdSm80ILi8ELi1ELb1EN4cute5tupleIJNS5_1CILi128EEENS7_ILi96EEES8_EEELi128ENS_10bfloat16_tEfNS_4arch4Sm80ELb0ELb1ELb1ELb1ELb0ELb1ELb1ELb0EEENS1_21CollectiveEpilogueFwdINS6_IJS8_S8_S9_EEENS6_IJNS7_ILi1EEESH_SH_EEESB_SD_Li256ELb1ELb1ELb0ELb0EEENS1_19SingleTileSchedulerILb1ELb0ELb1ELi128EEEEEEEEEvNT_6ParamsE)
        /*03a4*/ 	.word	0x00000000


	//----- nvinfo : EIATTR_MIN_STACK_SIZE
	.align		4
.L_166:
        /*03a8*/ 	.byte	0x04, 0x12
        /*03aa*/ 	.short	(.L_168 - .L_167)
	.align		4
.L_167:
        /*03ac*/ 	.word	index@(_ZN7cutlass13device_kernelIN5flash19enable_sm80_to_sm89INS1_16FlashAttnFwdSm80INS1_25CollectiveMainloopFwdSm80ILi8ELi1ELb1EN4cute5tupleIJNS5_1CILi128EEES8_S8_EEELi128ENS_10bfloat16_tEfNS_4arch4Sm80ELb1ELb0ELb1ELb0ELb0ELb0ELb1ELb0EEENS1_21CollectiveEpilogueFwdIS9_NS6_IJNS7_ILi1EEESF_SF_EEESA_SC_Li256ELb0ELb1ELb0ELb0EEENS1_30DynamicPersistentTileSchedulerILi256ELi256ELb0ELb1ELb0EEEEEEEEEvNT_6ParamsE)
        /*03b0*/ 	.word	0x00000000


	//----- nvinfo : EIATTR_MIN_STACK_SIZE
	.align		4
.L_168:
        /*03b4*/ 	.byte	0x04, 0x12
        /*03b6*/ 	.short	(.L_170 - .L_169)
	.align		4
.L_169:
        /*03b8*/ 	.word	index@(_ZN7cutlass13device_kernelIN5flash19enable_sm80_to_sm89INS1_16FlashAttnFwdSm80INS1_25CollectiveMainloopFwdSm80ILi8ELi1ELb1EN4cute5tupleIJNS5_1CILi128EEES8_S8_EEELi128ENS_10bfloat16_tEfNS_4arch4Sm80ELb1ELb0ELb1ELb1ELb0ELb0ELb1ELb0EEENS1_21CollectiveEpilogueFwdIS9_NS6_IJNS7_ILi1EEESF_SF_EEESA_SC_Li256ELb1ELb1ELb0ELb0EEENS1_19SingleTileSchedulerILb1ELb0ELb1ELi128EEEEEEEEEvNT_6ParamsE)
        /*03bc*/ 	.word	0x00000000


	//----- nvinfo : EIATTR_MIN_STACK_SIZE
	.align		4
.L_170:
        /*03c0*/ 	.byte	0x04, 0x12
        /*03c2*/ 	.short	(.L_172 - .L_171)
	.align		4
.L_171:
        /*03c4*/ 	.word	index@(_ZN7cutlass13device_kernelIN5flash19enable_sm80_to_sm89INS1_16FlashAttnFwdSm80INS1_25CollectiveMainloopFwdSm80ILi8ELi1ELb1EN4cute5tupleIJNS5_1CILi128EEES8_S8_EEELi128ENS_10bfloat16_tEfNS_4arch4Sm80ELb1ELb0ELb1ELb1ELb0ELb1ELb1ELb0EEENS1_21CollectiveEpilogueFwdIS9_NS6_IJNS7_ILi1EEESF_SF_EEESA_SC_Li256ELb1ELb1ELb0ELb0EEENS1_19SingleTileSchedulerILb1ELb0ELb1ELi128EEEEEEEEEvNT_6ParamsE)
        /*03c8*/ 	.word	0x00000000


	//----- nvinfo : EIATTR_MIN_STACK_SIZE
	.align		4
.L_172:
        /*03cc*/ 	.byte	0x04, 0x12
        /*03ce*/ 	.short	(.L_174 - .L_173)
	.align		4
.L_173:
        /*03d0*/ 	.word	index@(_ZN7cutlass13device_kernelIN5flash19enable_sm80_to_sm89INS1_16FlashAttnFwdSm80INS1_25CollectiveMainloopFwdSm80ILi4ELi1ELb0EN4cute5tupleIJNS5_1CILi128EEENS7_ILi64EEES8_EEELi128ENS_10bfloat16_tEfNS_4arch4Sm80ELb0ELb0ELb1ELb0ELb0ELb0ELb1ELb0EEENS1_21CollectiveEpilogueFwdINS6_IJS8_S8_S9_EEENS6_IJNS7_ILi1EEESH_SH_EEESB_SD_Li128ELb0ELb1ELb0ELb0EEENS1_19SingleTileSchedulerILb0ELb0ELb1ELi128EEEEEEEEEvNT_6ParamsE)
        /*03d4*/ 	.word	0x00000000


	//----- nvinfo : EIATTR_MIN_STACK_SIZE
	.align		4
.L_174:
        /*03d8*/ 	.byte	0x04, 0x12
        /*03da*/ 	.short	(.L_176 - .L_175)
	.align		4
.L_175:
        /*03dc*/ 	.word	index@(_ZN7cutlass13device_kernelIN5flash19enable_sm80_to_sm89INS1_16FlashAttnFwdSm80INS1_25CollectiveMainloopFwdSm80ILi4ELi1ELb0EN4cute5tupleIJNS5_1CILi128EEENS7_ILi64EEES8_EEELi128ENS_10bfloat16_tEfNS_4arch4Sm80ELb0ELb0ELb1ELb1ELb0ELb0ELb1ELb0EEENS1_21CollectiveEpilogueFwdINS6_IJS8_S8_S9_EEENS6_IJNS7_ILi1EEESH_SH_EEESB_SD_Li128ELb1ELb1ELb0ELb0EEENS1_19SingleTileSchedulerILb1ELb0ELb1ELi128EEEEEEEEEvNT_6ParamsE)
        /*03e0*/ 	.word	0x00000000


	//----- nvinfo : EIATTR_MIN_STACK_SIZE
	.align		4
.L_176:
        /*03e4*/ 	.byte	0x04, 0x12
        /*03e6*/ 	.short	(.L_178 - .L_177)
	.align		4
.L_177:
        /*03e8*/ 	.word	index@(_ZN7cutlass13device_kernelIN5flash19enable_sm80_to_sm89INS1_16FlashAttnFwdSm80INS1_25CollectiveMainloopFwdSm80ILi4ELi1ELb0EN4cute5tupleIJNS5_1CILi128EEENS7_ILi64EEES8_EEELi128ENS_10bfloat16_tEfNS_4arch4Sm80ELb0ELb0ELb1ELb1ELb0ELb1ELb1ELb0EEENS1_21CollectiveEpilogueFwdINS6_IJS8_S8_S9_EEENS6_IJNS7_ILi1EEESH_SH_EEESB_SD_Li128ELb1ELb1ELb0ELb0EEENS1_19SingleTileSchedulerILb1ELb0ELb1ELi128EEEEEEEEEvNT_6ParamsE)
        /*03ec*/ 	.word	0x00000000


	//----- nvinfo : EIATTR_MIN_STACK_SIZE
	.align		4
.L_178:
        /*03f0*/ 	.byte	0x04, 0x12
        /*03f2*/ 	.short	(.L_180 - .L_179)
	.align		4
.L_179:
        /*03f4*/ 	.word	index@(_ZN7cutlass13device_kernelIN5flash19enable_sm80_to_sm89INS1_16FlashAttnFwdSm80INS1_25CollectiveMainloopFwdSm80ILi4ELi1ELb0EN4cute5tupleIJNS5_1CILi128EEENS7_ILi48EEES8_EEELi128ENS_10bfloat16_tEfNS_4arch4Sm80ELb0ELb1ELb1ELb0ELb0ELb0ELb1ELb0EEENS1_21CollectiveEpilogueFwdINS6_IJS8_S8_S9_EEENS6_IJNS7_ILi1EEESH_SH_EEESB_SD_Li128ELb0ELb1ELb0ELb0EEENS1_19SingleTileSchedulerILb0ELb0ELb1ELi128EEEEEEEEEvNT_6ParamsE)
        /*03f8*/ 	.word	0x00000000


	//----- nvinfo : EIATTR_MIN_STACK_SIZE
	.align		4
.L_180:
        /*03fc*/ 	.byte	0x04, 0x12
        /*03fe*/ 	.short	(.L_182 - .L_181)
	.align		4
.L_181:
        /*0400*/ 	.word	index@(_ZN7cutlass13device_kernelIN5flash19enable_sm80_to_sm89INS1_16FlashAttnFwdSm80INS1_25CollectiveMainloopFwdSm80ILi4ELi1ELb0EN4cute5tupleIJNS5_1CILi128EEENS7_ILi48EEES8_EEELi128ENS_10bfloat16_tEfNS_4arch4Sm80ELb0ELb1ELb1ELb1ELb0ELb0ELb1ELb0EEENS1_21CollectiveEpilogueFwdINS6_IJS8_S8_S9_EEENS6_IJNS7_ILi1EEESH_SH_EEESB_SD_Li128ELb1ELb1ELb0ELb0EEENS1_19SingleTileSchedulerILb1ELb0ELb1ELi128EEEEEEEEEvNT_6ParamsE)
        /*0404*/ 	.word	0x00000000


	//----- nvinfo : EIATTR_MIN_STACK_SIZE
	.align		4
.L_182:
        /*0408*/ 	.byte	0x04, 0x12
        /*040a*/ 	.short	(.L_184 - .L_183)
	.align		4
.L_183:
        /*040c*/ 	.word	index@(_ZN7cutlass13device_kernelIN5flash19enable_sm80_to_sm89INS1_16FlashAttnFwdSm80INS1_25CollectiveMainloopFwdSm80ILi4ELi1ELb0EN4cute5tupleIJNS5_1CILi128EEENS7_ILi48EEES8_EEELi128ENS_10bfloat16_tEfNS_4arch4Sm80ELb0ELb1ELb1ELb1ELb0ELb1ELb1ELb0EEENS1_21CollectiveEpilogueFwdINS6_IJS8_S8_S9_EEENS6_IJNS7_ILi1EEESH_SH_EEESB_SD_Li128ELb1ELb1ELb0ELb0EEENS1_19SingleTileSchedulerILb1ELb0ELb1ELi128EEEEEEEEEvNT_6ParamsE)
        /*0410*/ 	.word	0x00000000


	//----- nvinfo : EIATTR_MIN_STACK_SIZE
	.align		4
.L_184:
        /*0414*/ 	.byte	0x04, 0x12
        /*0416*/ 	.short	(.L_186 - .L_185)
	.align		4
.L_185:
        /*0418*/ 	.word	index@(_ZN7cutlass13device_kernelIN5flash19enable_sm80_to_sm89INS1_16FlashAttnFwdSm80INS1_25CollectiveMainloopFwdSm80ILi4ELi1ELb0EN4cute5tupleIJNS5_1CILi128EEENS7_ILi64EEES8_EEELi128ENS_10bfloat16_tEfNS_4arch4Sm80ELb1ELb0ELb1ELb0ELb0ELb0ELb1ELb0EEENS1_21CollectiveEpilogueFwdINS6_IJS8_S8_S9_EEENS6_IJNS7_ILi1EEESH_SH_EEESB_SD_Li128ELb0ELb1ELb0ELb0EEENS1_30DynamicPersistentTileSchedulerILi128ELi128ELb0ELb1ELb0EEEEEEEEEvNT_6ParamsE)
        /*041c*/ 	.word	0x00000000


	//----- nvinfo : EIATTR_MIN_STACK_SIZE
	.align		4
.L_186:
        /*0420*/ 	.byte	0x04, 0x12
        /*0422*/ 	.short	(.L_188 - .L_187)
	.align		4
.L_187:
        /*0424*/ 	.word	index@(_ZN7cutlass13device_kernelIN5flash19enable_sm80_to_sm89INS1_16FlashAttnFwdSm80INS1_25CollectiveMainloopFwdSm80ILi4ELi1ELb0EN4cute5tupleIJNS5_1CILi128EEENS7_ILi64EEES8_EEELi128ENS_10bfloat16_tEfNS_4arch4Sm80ELb1ELb0ELb1ELb1ELb0ELb0ELb1ELb0EEENS1_21CollectiveEpilogueFwdINS6_IJS8_S8_S9_EEENS6_IJNS7_ILi1EEESH_SH_EEESB_SD_Li128ELb1ELb1ELb0ELb0EEENS1_19SingleTileSchedulerILb1ELb0ELb1ELi128EEEEEEEEEvNT_6ParamsE)
        /*0428*/ 	.word	0x00000000


	//----- nvinfo : EIATTR_MIN_STACK_SIZE
	.align		4
.L_188:
        /*042c*/ 	.byte	0x04, 0x12
        /*042e*/ 	.short	(.L_190 - .L_189)
	.align		4
.L_189:
        /*0430*/ 	.word	index@(_ZN7cutlass13device_kernelIN5flash19enable_sm80_to_sm89INS1_16FlashAttnFwdSm80INS1_25CollectiveMainloopFwdSm80ILi4ELi1ELb0EN4cute5tupleIJNS5_1CILi128EEENS7_ILi64EEES8_EEELi128ENS_10bfloat16_tEfNS_4arch4Sm80ELb1ELb0ELb1ELb1ELb0ELb1ELb1ELb0EEENS1_21CollectiveEpilogueFwdINS6_IJS8_S8_S9_EEENS6_IJNS7_ILi1EEESH_SH_EEESB_SD_Li128ELb1ELb1ELb0ELb0EEENS1_19SingleTileSchedulerILb1ELb0ELb1ELi128EEEEEEEEEvNT_6ParamsE)
        /*0434*/ 	.word	0x00000000


	//----- nvinfo : EIATTR_MIN_STACK_SIZE
	.align		4
.L_190:
        /*0438*/ 	.byte	0x04, 0x12
        /*043a*/ 	.short	(.L_192 - .L_191)
	.align		4
.L_191:
        /*043c*/ 	.word	index@(_ZN7cutlass13device_kernelIN5flash19enable_sm80_to_sm89INS1_16FlashAttnFwdSm80INS1_25CollectiveMainloopFwdSm80ILi8ELi1ELb1EN4cute5tupleIJNS5_1CILi128EEES8_S8_EEELi128ENS_10bfloat16_tEfNS_4arch4Sm80ELb0ELb0ELb0ELb0ELb0ELb0ELb1ELb0EEENS1_21CollectiveEpilogueFwdIS9_NS6_IJNS7_ILi1EEESF_SF_EEESA_SC_Li256ELb0ELb1ELb0ELb0EEENS1_19SingleTileSchedulerILb0ELb0ELb1ELi128EEEEEEEEEvNT_6ParamsE)
        /*0440*/ 	.word	0x00000000


	//----- nvinfo : EIATTR_MIN_STACK_SIZE
	.align		4
.L_192:
        /*0444*/ 	.byte	0x04, 0x12
        /*0446*/ 	.short	(.L_194 - .L_193)
	.align		4
.L_193:
        /*0448*/ 	.word	index@(_ZN7cutlass13device_kernelIN5flash19enable_sm80_to_sm89INS1_16FlashAttnFwdSm80INS1_25CollectiveMainloopFwdSm80ILi8ELi1ELb1EN4cute5tupleIJNS5_1CILi128EEES8_S8_EEELi128ENS_10bfloat16_tEfNS_4arch4Sm80ELb0ELb0ELb0ELb1ELb0ELb0ELb1ELb0EEENS1_21CollectiveEpilogueFwdIS9_NS6_IJNS7_ILi1EEESF_SF_EEESA_SC_Li256ELb1ELb1ELb0ELb0EEENS1_19SingleTileSchedulerILb1ELb0ELb1ELi128EEEEEEEEEvNT_6ParamsE)
        /*044c*/ 	.word	0x00000000


	//----- nvinfo : EIATTR_MIN_STACK_SIZE
	.align		4
.L_194:
        /*0450*/ 	.byte	0x04, 0x12
        /*0452*/ 	.short	(.L_196 - .L_195)
	.align		4
.L_195:
        /*0454*/ 	.word	index@(_ZN7cutlass13device_kernelIN5flash19enable_sm80_to_sm89INS1_16FlashAttnFwdSm80INS1_25CollectiveMainloopFwdSm80ILi8ELi1ELb1EN4cute5tupleIJNS5_1CILi128EEES8_S8_EEELi128ENS_10bfloat16_tEfNS_4arch4Sm80ELb0ELb0ELb0ELb1ELb0ELb1ELb1ELb0EEENS1_21CollectiveEpilogueFwdIS9_NS6_IJNS7_ILi1EEESF_SF_EEESA_SC_Li256ELb1ELb1ELb0ELb0EEENS1_19SingleTileSchedulerILb1ELb0ELb1ELi128EEEEEEEEEvNT_6ParamsE)
        /*0458*/ 	.word	0x00000000


	//----- nvinfo : EIATTR_MIN_STACK_SIZE
	.align		4
.L_196:
        /*045c*/ 	.byte	0x04, 0x12
        /*045e*/ 	.short	(.L_198 - .L_197)
	.align		4
.L_197:
        /*0460*/ 	.word	index@(_ZN7cutlass13device_kernelIN5flash19enable_sm80_to_sm89INS1_16FlashAttnFwdSm80INS1_25CollectiveMainloopFwdSm80ILi8ELi1ELb1EN4cute5tupleIJNS5_1CILi128EEENS7_ILi96EEES8_EEELi128ENS_10bfloat16_tEfNS_4arch4Sm80ELb0ELb1ELb0ELb0ELb0ELb0ELb1ELb0EEENS1_21CollectiveEpilogueFwdINS6_IJS8_S8_S9_EEENS6_IJNS7_ILi1EEESH_SH_EEESB_SD_Li256ELb0ELb1ELb0ELb0EEENS1_19SingleTileSchedulerILb0ELb0ELb1ELi128EEEEEEEEEvNT_6ParamsE)
        /*0464*/ 	.word	0x00000000


	//----- nvinfo : EIATTR_MIN_STACK_SIZE
	.align		4
.L_198:
        /*0468*/ 	.byte	0x04, 0x12
        /*046a*/ 	.short	(.L_200 - .L_199)
	.align		4
.L_199:
        /*046c*/ 	.word	index@(_ZN7cutlass13device_kernelIN5flash19enable_sm80_to_sm89INS1_16FlashAttnFwdSm80INS1_25CollectiveMainloopFwdSm80ILi8ELi1ELb1EN4cute5tupleIJNS5_1CILi128EEENS7_ILi96EEES8_EEELi128ENS_10bfloat16_tEfNS_4arch4Sm80ELb0ELb1ELb0ELb1ELb0ELb0ELb1ELb0EEENS1_21CollectiveEpilogueFwdINS6_IJS8_S8_S9_EEENS6_IJNS7_ILi1EEESH_SH_EEESB_SD_Li256ELb1ELb1ELb0ELb0EEENS1_19SingleTileSchedulerILb1ELb0ELb1ELi128EEEEEEEEEvNT_6ParamsE)
        /*0470*/ 	.word	0x00000000


	//----- nvinfo : EIATTR_MIN_STACK_SIZE
	.align		4
.L_200:
        /*0474*/ 	.byte	0x04, 0x12
        /*0476*/ 	.short	(.L_202 - .L_201)
	.align		4
.L_201:
        /*0478*/ 	.word	index@(_ZN7cutlass13device_kernelIN5flash19enable_sm80_to_sm89INS1_16FlashAttnFwdSm80INS1_25CollectiveMainloopFwdSm80ILi8ELi1ELb1EN4cute5tupleIJNS5_1CILi128EEENS7_ILi96EEES8_EEELi128ENS_10bfloat16_tEfNS_4arch4Sm80ELb0ELb1ELb0ELb1ELb0ELb1ELb1ELb0EEENS1_21CollectiveEpilogueFwdINS6_IJS8_S8_S9_EEENS6_IJNS7_ILi1EEESH_SH_EEESB_SD_Li256ELb1ELb1ELb0ELb0EEENS1_19SingleTileSchedulerILb1ELb0ELb1ELi128EEEEEEEEEvNT_6ParamsE)
        /*047c*/ 	.word	0x00000000


	//----- nvinfo : EIATTR_MIN_STACK_SIZE
	.align		4
.L_202:
        /*0480*/ 	.byte	0x04, 0x12
        /*0482*/ 	.short	(.L_204 - .L_203)
	.align		4
.L_203:
        /*0484*/ 	.word	index@(_ZN7cutlass13device_kernelIN5flash19enable_sm80_to_sm89INS1_16FlashAttnFwdSm80INS1_25CollectiveMainloopFwdSm80ILi8ELi1ELb1EN4cute5tupleIJNS5_1CILi128EEES8_S8_EEELi128ENS_10bfloat16_tEfNS_4arch4Sm80ELb1ELb0ELb0ELb0ELb0ELb0ELb1ELb0EEENS1_21CollectiveEpilogueFwdIS9_NS6_IJNS7_ILi1EEESF_SF_EEESA_SC_Li256ELb0ELb1ELb0ELb0EEENS1_30DynamicPersistentTileSchedulerILi256ELi256ELb0ELb1ELb0EEEEEEEEEvNT_6ParamsE)
        /*0488*/ 	.word	0x00000000


	//----- nvinfo : EIATTR_MIN_STACK_SIZE
	.align		4
.L_204:
        /*048c*/ 	.byte	0x04, 0x12
        /*048e*/ 	.short	(.L_206 - .L_205)
	.align		4
.L_205:
        /*0490*/ 	.word	index@(_ZN7cutlass13device_kernelIN5flash19enable_sm80_to_sm89INS1_16FlashAttnFwdSm80INS1_25CollectiveMainloopFwdSm80ILi8ELi1ELb1EN4cute5tupleIJNS5_1CILi128EEES8_S8_EEELi128ENS_10bfloat16_tEfNS_4arch4Sm80ELb1ELb0ELb0ELb1ELb0ELb0ELb1ELb0EEENS1_21CollectiveEpilogueFwdIS9_NS6_IJNS7_ILi1EEESF_SF_EEESA_SC_Li256ELb1ELb1ELb0ELb0EEENS1_19SingleTileSchedulerILb1ELb0ELb1ELi128EEEEEEEEEvNT_6ParamsE)
        /*0494*/ 	.word	0x00000000


	//----- nvinfo : EIATTR_MIN_STACK_SIZE
	.align		4
.L_206:
        /*0498*/ 	.byte	0x04, 0x12
        /*049a*/ 	.short	(.L_208 - .L_207)
	.align		4
.L_207:
        /*049c*/ 	.word	index@(_ZN7cutlass13device_kernelIN5flash19enable_sm80_to_sm89INS1_16FlashAttnFwdSm80INS1_25CollectiveMainloopFwdSm80ILi8ELi1ELb1EN4cute5tupleIJNS5_1CILi128EEES8_S8_EEELi128ENS_10bfloat16_tEfNS_4arch4Sm80ELb1ELb0ELb0ELb1ELb0ELb1ELb1ELb0EEENS1_21CollectiveEpilogueFwdIS9_NS6_IJNS7_ILi1EEESF_SF_EEESA_SC_Li256ELb1ELb1ELb0ELb0EEENS1_19SingleTileSchedulerILb1ELb0ELb1ELi128EEEEEEEEEvNT_6ParamsE)
        /*04a0*/ 	.word	0x00000000


	//----- nvinfo : EIATTR_MIN_STACK_SIZE
	.align		4
.L_208:
        /*04a4*/ 	.byte	0x04, 0x12
        /*04a6*/ 	.short	(.L_210 - .L_209)
	.align		4
.L_209:
        /*04a8*/ 	.word	index@(_ZN7cutlass13device_kernelIN5flash19enable_sm80_to_sm89INS1_16FlashAttnFwdSm80INS1_25CollectiveMainloopFwdSm80ILi4ELi1ELb0EN4cute5tupleIJNS5_1CILi128EEENS7_ILi64EEES8_EEELi128ENS_10bfloat16_tEfNS_4arch4Sm80ELb0ELb0ELb0ELb0ELb0ELb0ELb1ELb0EEENS1_21CollectiveEpilogueFwdINS6_IJS8_S8_S9_EEENS6_IJNS7_ILi1EEESH_SH_EEESB_SD_Li128ELb0ELb1ELb0ELb0EEENS1_19SingleTileSchedulerILb0ELb0ELb1ELi128EEEEEEEEEvNT_6ParamsE)
        /*04ac*/ 	.word	0x00000000


	//----- nvinfo : EIATTR_MIN_STACK_SIZE
	.align		4
.L_210:
        /*04b0*/ 	.byte	0x04, 0x12
        /*04b2*/ 	.short	(.L_212 - .L_211)
	.align		4
.L_211:
        /*04b4*/ 	.word	index@(_ZN7cutlass13device_kernelIN5flash19enable_sm80_to_sm89INS1_16FlashAttnFwdSm80INS1_25CollectiveMainloopFwdSm80ILi4ELi1ELb0EN4cute5tupleIJNS5_1CILi128EEENS7_ILi64EEES8_EEELi128ENS_10bfloat16_tEfNS_4arch4Sm80ELb0ELb0ELb0ELb1ELb0ELb0ELb1ELb0EEENS1_21CollectiveEpilogueFwdINS6_IJS8_S8_S9_EEENS6_IJNS7_ILi1EEESH_SH_EEESB_SD_Li128ELb1ELb1ELb0ELb0EEENS1_19SingleTileSchedulerILb1ELb0ELb1ELi128EEEEEEEEEvNT_6ParamsE)
        /*04b8*/ 	.word	0x00000000


	//----- nvinfo : EIATTR_MIN_STACK_SIZE
	.align		4
.L_212:
        /*04bc*/ 	.byte	0x04, 0x12
        /*04be*/ 	.short	(.L_214 - .L_213)
	.align		4
.L_213:
        /*04c0*/ 	.word	index@(_ZN7cutlass13device_kernelIN5flash19enable_sm80_to_sm89INS1_16FlashAttnFwdSm80INS1_25CollectiveMainloopFwdSm80ILi4ELi1ELb0EN4cute5tupleIJNS5_1CILi128EEENS7_ILi64EEES8_EEELi128ENS_10bfloat16_tEfNS_4arch4Sm80ELb0ELb0ELb0ELb1ELb0ELb1ELb1ELb0EEENS1_21CollectiveEpilogueFwdINS6_IJS8_S8_S9_EEENS6_IJNS7_ILi1EEESH_SH_EEESB_SD_Li128ELb1ELb1ELb0ELb0EEENS1_19SingleTileSchedulerILb1ELb0ELb1ELi128EEEEEEEEEvNT_6ParamsE)
        /*04c4*/ 	.word	0x00000000


	//----- nvinfo : EIATTR_MIN_STACK_SIZE
	.align		4
.L_214:
        /*04c8*/ 	.byte	0x04, 0x12
        /*04ca*/ 	.short	(.L_216 - .L_215)
	.align		4
.L_215:
        /*04cc*/ 	.word	index@(_ZN7cutlass13device_kernelIN5flash19enable_sm80_to_sm89INS1_16FlashAttnFwdSm80INS1_25CollectiveMainloopFwdSm80ILi4ELi1ELb0EN4cute5tupleIJNS5_1CILi128EEENS7_ILi48EEES8_EEELi128ENS_10bfloat16_tEfNS_4arch4Sm80ELb0ELb1ELb0ELb0ELb0ELb0ELb1ELb0EEENS1_21CollectiveEpilogueFwdINS6_IJS8_S8_S9_EEENS6_IJNS7_ILi1EEESH_SH_EEESB_SD_Li128ELb0ELb1ELb0ELb0EEENS1_19SingleTileSchedulerILb0ELb0ELb1ELi128EEEEEEEEEvNT_6ParamsE)
        /*04d0*/ 	.word	0x00000000


	//----- nvinfo : EIATTR_MIN_STACK_SIZE
	.align		4
.L_216:
        /*04d4*/ 	.byte	0x04, 0x12
        /*04d6*/ 	.short	(.L_218 - .L_217)
	.align		4
.L_217:
        /*04d8*/ 	.word	index@(_ZN7cutlass13device_kernelIN5flash19enable_sm80_to_sm89INS1_16FlashAttnFwdSm80INS1_25CollectiveMainloopFwdSm80ILi4ELi1ELb0EN4cute5tupleIJNS5_1CILi128EEENS7_ILi48EEES8_EEELi128ENS_10bfloat16_tEfNS_4arch4Sm80ELb0ELb1ELb0ELb1ELb0ELb0ELb1ELb0EEENS1_21CollectiveEpilogueFwdINS6_IJS8_S8_S9_EEENS6_IJNS7_ILi1EEESH_SH_EEESB_SD_Li128ELb1ELb1ELb0ELb0EEENS1_19SingleTileSchedulerILb1ELb0ELb1ELi128EEEEEEEEEvNT_6ParamsE)
        /*04dc*/ 	.word	0x00000000


	//----- nvinfo : EIATTR_MIN_STACK_SIZE
	.align		4
.L_218:
        /*04e0*/ 	.byte	0x04, 0x12
        /*04e2*/ 	.short	(.L_220 - .L_219)
	.align		4
.L_219:
        /*04e4*/ 	.word	index@(_ZN7cutlass13device_kernelIN5flash19enable_sm80_to_sm89INS1_16FlashAttnFwdSm80INS1_25CollectiveMainloopFwdSm80ILi4ELi1ELb0EN4cute5tupleIJNS5_1CILi128EEENS7_ILi48EEES8_EEELi128ENS_10bfloat16_tEfNS_4arch4Sm80ELb0ELb1ELb0ELb1ELb0ELb1ELb1ELb0EEENS1_21CollectiveEpilogueFwdINS6_IJS8_S8_S9_EEENS6_IJNS7_ILi1EEESH_SH_EEESB_SD_Li128ELb1ELb1ELb0ELb0EEENS1_19SingleTileSchedulerILb1ELb0ELb1ELi128EEEEEEEEEvNT_6ParamsE)
        /*04e8*/ 	.word	0x00000000


	//----- nvinfo : EIATTR_MIN_STACK_SIZE
	.align		4
.L_220:
        /*04ec*/ 	.byte	0x04, 0x12
        /*04ee*/ 	.short	(.L_222 - .L_221)
	.align		4
.L_221:
        /*04f0*/ 	.word	index@(_ZN7cutlass13device_kernelIN5flash19enable_sm80_to_sm89INS1_16FlashAttnFwdSm80INS1_25CollectiveMainloopFwdSm80ILi4ELi1ELb0EN4cute5tupleIJNS5_1CILi128EEENS7_ILi64EEES8_EEELi128ENS_10bfloat16_tEfNS_4arch4Sm80ELb1ELb0ELb0ELb0ELb0ELb0ELb1ELb0EEENS1_21CollectiveEpilogueFwdINS6_IJS8_S8_S9_EEENS6_IJNS7_ILi1EEESH_SH_EEESB_SD_Li128ELb0ELb1ELb0ELb0EEENS1_30DynamicPersistentTileSchedulerILi128ELi128ELb0ELb1ELb0EEEEEEEEEvNT_6ParamsE)
        /*04f4*/ 	.word	0x00000000


	//----- nvinfo : EIATTR_MIN_STACK_SIZE
	.align		4
.L_222:
        /*04f8*/ 	.byte	0x04, 0x12
        /*04fa*/ 	.short	(.L_224 - .L_223)
	.align		4
.L_223:
        /*04fc*/ 	.word	index@(_ZN7cutlass13device_kernelIN5flash19enable_sm80_to_sm89INS1_16FlashAttnFwdSm80INS1_25CollectiveMainloopFwdSm80ILi4ELi1ELb0EN4cute5tupleIJNS5_1CILi128EEENS7_ILi64EEES8_EEELi128ENS_10bfloat16_tEfNS_4arch4Sm80ELb1ELb0ELb0ELb1ELb0ELb0ELb1ELb0EEENS1_21CollectiveEpilogueFwdINS6_IJS8_S8_S9_EEENS6_IJNS7_ILi1EEESH_SH_EEESB_SD_Li128ELb1ELb1ELb0ELb0EEENS1_19SingleTileSchedulerILb1ELb0ELb1ELi128EEEEEEEEEvNT_6ParamsE)
        /*0500*/ 	.word	0x00000000


	//----- nvinfo : EIATTR_MIN_STACK_SIZE
	.align		4
.L_224:
        /*0504*/ 	.byte	0x04, 0x12
        /*0506*/ 	.short	(.L_226 - .L_225)
	.align		4
.L_225:
        /*0508*/ 	.word	index@(_ZN7cutlass13device_kernelIN5flash19enable_sm80_to_sm89INS1_16FlashAttnFwdSm80INS1_25CollectiveMainloopFwdSm80ILi4ELi1ELb0EN4cute5tupleIJNS5_1CILi128EEENS7_ILi64EEES8_EEELi128ENS_10bfloat16_tEfNS_4arch4Sm80ELb1ELb0ELb0ELb1ELb0ELb1ELb1ELb0EEENS1_21CollectiveEpilogueFwdINS6_IJS8_S8_S9_EEENS6_IJNS7_ILi1EEESH_SH_EEESB_SD_Li128ELb1ELb1ELb0ELb0EEENS1_19SingleTileSchedulerILb1ELb0ELb1ELi128EEEEEEEEEvNT_6ParamsE)
        /*050c*/ 	.word	0x00000000
.L_226:


//--------------------- .nv.compat                --------------------------
	.section	.nv.compat,"",@"SHT_CUDA_COMPAT_INFO"
	.align	4
        /*0000*/ 	.byte	0x02, 0x09, 0x01, 0x00, 0x02, 0x02, 0x01, 0x00, 0x02, 0x05, 0x05, 0x00, 0x03, 0x07, 0x01, 0x01
        /*0010*/ 	.byte	0x02, 0x03, 0x00, 0x00, 0x02, 0x06, 0x01, 0x00, 0x04, 0x0b, 0x08, 0x00, 0x00, 0x00, 0x00, 0x00
        /*0020*/ 	.byte	0x00, 0x00, 0x00, 0x00


//--------------------- .nv.info._ZN7cutlass13device_kernelIN5flash19enable_sm80_to_sm89INS1_16FlashAttnFwdSm80INS1_25CollectiveMainloopFwdSm80ILi8ELi1ELb1EN4cute5tupleIJNS5_1CILi128EEES8_S8_EEELi128ENS_10bfloat16_tEfNS_4arch4Sm80ELb0ELb0ELb1ELb0ELb0ELb0ELb1ELb0EEENS1_21CollectiveEpilogueFwdIS9_NS6_IJNS7_ILi1EEESF_SF_EEESA_SC_Li256ELb0ELb1ELb0ELb0EEENS1_19SingleTileSchedulerILb0ELb0ELb1ELi128EEEEEEEEEvNT_6ParamsE --------------------------
	.section	.nv.info._ZN7cutlass13device_kernelIN5flash19enable_sm80_to_sm89INS1_16FlashAttnFwdSm80INS1_25CollectiveMainloopFwdSm80ILi8ELi1ELb1EN4cute5tupleIJNS5_1CILi128EEES8_S8_EEELi128ENS_10bfloat16_tEfNS_4arch4Sm80ELb0ELb0ELb1ELb0ELb0ELb0ELb1ELb0EEENS1_21CollectiveEpilogueFwdIS9_NS6_IJNS7_ILi1EEESF_SF_EEESA_SC_Li256ELb0ELb1ELb0ELb0EEENS1_19SingleTileSchedulerILb0ELb0ELb1ELi128EEEEEEEEEvNT_6ParamsE,"",@"SHT_CUDA_INFO"
	.sectionflags	@""
	.align	4


	//----- nvinfo : EIATTR_CUDA_API_VERSION
	.align		4
        /*0000*/ 	.byte	0x04, 0x37
        /*0002*/ 	.short	(.L_228 - .L_227)
.L_227:
        /*0004*/ 	.word	0x00000082


	//----- nvinfo : EIATTR_KPARAM_INFO
	.align		4
.L_228:
        /*0008*/ 	.byte	0x04, 0x17
        /*000a*/ 	.short	(.L_230 - .L_229)
.L_229:
        /*000c*/ 	.word	0x00000000
        /*0010*/ 	.short	0x0000
        /*0012*/ 	.short	0x0000
        /*0014*/ 	.byte	0x00, 0xf0, 0x61, 0x10


	//----- nvinfo : EIATTR_SPARSE_MMA_MASK
	.align		4
.L_230:
        /*0018*/ 	.byte	0x03, 0x50
        /*001a*/ 	.short	0x0000


	//----- nvinfo : EIATTR_MAXREG_COUNT
	.align		4
        /*001c*/ 	.byte	0x03, 0x1b
        /*001e*/ 	.short	0x00ff


	//----- nvinfo : EIATTR_MERCURY_ISA_VERSION
	.align		4
        /*0020*/ 	.byte	0x03, 0x5f
        /*0022*/ 	.short	0x0101


	//----- nvinfo : EIATTR_EXIT_INSTR_OFFSETS
	.align		4
        /*0024*/ 	.byte	0x04, 0x1c
        /*0026*/ 	.short	(.L_232 - .L_231)


	//   ....[0]....
.L_231:
        /*0028*/ 	.word	0x00000010


	//----- nvinfo : EIATTR_MAX_THREADS
	.align		4
.L_232:
        /*002c*/ 	.byte	0x04, 0x05
        /*002e*/ 	.short	(.L_234 - .L_233)
.L_233:
        /*0030*/ 	.word	0x00000100
        /*0034*/ 	.word	0x00000001
        /*0038*/ 	.word	0x00000001


	//----- nvinfo : EIATTR_CBANK_PARAM_SIZE
	.align		4
.L_234:
        /*003c*/ 	.byte	0x03, 0x19
        /*003e*/ 	.short	0x0418


	//----- nvinfo : EIATTR_PARAM_CBANK
	.align		4
        /*0040*/ 	.byte	0x04, 0x0a
        /*0042*/ 	.short	(.L_236 - .L_235)
	.align		4
.L_235:
        /*0044*/ 	.word	index@(.nv.constant0._ZN7cutlass13device_kernelIN5flash19enable_sm80_to_sm89INS1_16FlashAttnFwdSm80INS1_25CollectiveMainloopFwdSm80ILi8ELi1ELb1EN4cute5tupleIJNS5_1CILi128EEES8_S8_EEELi128ENS_10bfloat16_tEfNS_4arch4Sm80ELb0ELb0ELb1ELb0ELb0ELb0ELb1ELb0EEENS1_21CollectiveEpilogueFwdIS9_NS6_IJNS7_ILi1EEESF_SF_EEESA_SC_Li256ELb0ELb1ELb0ELb0EEENS1_19SingleTileSchedulerILb0ELb0ELb1ELi128EEEEEEEEEvNT_6ParamsE)
        /*0048*/ 	.short	0x0210
        /*004a*/ 	.short	0x0418


	//----- nvinfo : EIATTR_SW_WAR
	.align		4
.L_236:
        /*004c*/ 	.byte	0x04, 0x36
        /*004e*/ 	.short	(.L_238 - .L_237)
.L_237:
        /*0050*/ 	.word	0x00000008
.L_238:


//--------------------- .nv.info._ZN7cutlass13device_kernelIN5flash19enable_sm80_to_sm89INS1_16FlashAttnFwdSm80INS1_25CollectiveMainloopFwdSm80ILi8ELi1ELb1EN4cute5tupleIJNS5_1CILi128EEES8_S8_EEELi128ENS_10bfloat16_tEfNS_4arch4Sm80ELb0ELb0ELb1ELb1ELb0ELb0ELb1ELb0EEENS1_21CollectiveEpilogueFwdIS9_NS6_IJNS7_ILi1EEESF_SF_EEESA_SC_Li256ELb1ELb1ELb0ELb0EEENS1_19SingleTileSchedulerILb1ELb0ELb1ELi128EEEEEEEEEvNT_6ParamsE --------------------------
	.section	.nv.info._ZN7cutlass13device_kernelIN5flash19enable_sm80_to_sm89INS1_16FlashAttnFwdSm80INS1_25CollectiveMainloopFwdSm80ILi8ELi1ELb1EN4cute5tupleIJNS5_1CILi128EEES8_S8_EEELi128ENS_10bfloat16_tEfNS_4arch4Sm80ELb0ELb0ELb1ELb1ELb0ELb0ELb1ELb0EEENS1_21CollectiveEpilogueFwdIS9_NS6_IJNS7_ILi1EEESF_SF_EEESA_SC_Li256ELb1ELb1ELb0ELb0EEENS1_19SingleTileSchedulerILb1ELb0ELb1ELi128EEEEEEEEEvNT_6ParamsE,"",@"SHT_CUDA_INFO"
	.sectionflags	@""
	.align	4


	//----- nvinfo : EIATTR_CUDA_API_VERSION
	.align		4
        /*0000*/ 	.byte	0x04, 0x37
        /*0002*/ 	.short	(.L_240 - .L_239)
.L_239:
        /*0004*/ 	.word	0x00000082


	//----- nvinfo : EIATTR_KPARAM_INFO
	.align		4
.L_240:
        /*0008*/ 	.byte	0x04, 0x17
        /*000a*/ 	.short	(.L_242 - .L_241)
.L_241:
        /*000c*/ 	.word	0x00000000
        /*0010*/ 	.short	0x0000
        /*0012*/ 	.short	0x0000
        /*0014*/ 	.byte	0x00, 0xf0, 0x61, 0x10


	//----- nvinfo : EIATTR_SPARSE_MMA_MASK
	.align		4
.L_242:
        /*0018*/ 	.byte	0x03, 0x50
        /*001a*/ 	.short	0x0000


	//----- nvinfo : EIATTR_MAXREG_COUNT
	.align		4
        /*001c*/ 	.byte	0x03, 0x1b
        /*001e*/ 	.short	0x00ff


	//----- nvinfo : EIATTR_MERCURY_ISA_VERSION
	.align		4
        /*0020*/ 	.byte	0x03, 0x5f
        /*0022*/ 	.short	0x0101


	//----- nvinfo : EIATTR_EXIT_INSTR_OFFSETS
	.align		4
        /*0024*/ 	.byte	0x04, 0x1c
        /*0026*/ 	.short	(.L_244 - .L_243)


	//   ....[0]....
.L_243:
        /*0028*/ 	.word	0x00000010


	//----- nvinfo : EIATTR_MAX_THREADS
	.align		4
.L_244:
        /*002c*/ 	.byte	0x04, 0x05
        /*002e*/ 	.short	(.L_246 - .L_245)
.L_245:
        /*0030*/ 	.word	0x00000100
        /*0034*/ 	.word	0x00000001
        /*0038*/ 	.word	0x00000001


	//----- nvinfo : EIATTR_CBANK_PARAM_SIZE
	.align		4
.L_246:
        /*003c*/ 	.byte	0x03, 0x19
        /*003e*/ 	.short	0x0418


	//----- nvinfo : EIATTR_PARAM_CBANK
	.align		4
        /*0040*/ 	.byte	0x04, 0x0a
        /*0042*/ 	.short	(.L_248 - .L_247)
	.align		4
.L_247:
        /*0044*/ 	.word	index@(.nv.constant0._ZN7cutlass13device_kernelIN5flash19enable_sm80_to_sm89INS1_16FlashAttnFwdSm80INS1_25CollectiveMainloopFwdSm80ILi8ELi1ELb1EN4cute5tupleIJNS5_1CILi128EEES8_S8_EEELi128ENS_10bfloat16_tEfNS_4arch4Sm80ELb0ELb0ELb1ELb1ELb0ELb0ELb1ELb0EEENS1_21CollectiveEpilogueFwdIS9_NS6_IJNS7_ILi1EEESF_SF_EEESA_SC_Li256ELb1ELb1ELb0ELb0EEENS1_19SingleTileSchedulerILb1ELb0ELb1ELi128EEEEEEEEEvNT_6ParamsE)
        /*0048*/ 	.short	0x0210
        /*004a*/ 	.short	0x0418


	//----- nvinfo : EIATTR_SW_WAR
	.align		4
.L_248:
        /*004c*/ 	.byte	0x04, 0x36
        /*004e*/ 	.short	(.L_250 - .L_249)
.L_249:
        /*0050*/ 	.word	0x00000008
.L_250:


//--------------------- .nv.info._ZN7cutlass13device_kernelIN5flash19enable_sm80_to_sm89INS1_16FlashAttnFwdSm80INS1_25CollectiveMainloopFwdSm80ILi8ELi1ELb1EN4cute5tupleIJNS5_1CILi128EEES8_S8_EEELi128ENS_10bfloat16_tEfNS_4arch4Sm80ELb0ELb0ELb1ELb1ELb0ELb1ELb1ELb0EEENS1_21CollectiveEpilogueFwdIS9_NS6_IJNS7_ILi1EEESF_SF_EEESA_SC_Li256ELb1ELb1ELb0ELb0EEENS1_19SingleTileSchedulerILb1ELb0ELb1ELi128EEEEEEEEEvNT_6ParamsE --------------------------
	.section	.nv.info._ZN7cutlass13device_kernelIN5flash19enable_sm80_to_sm89INS1_16FlashAttnFwdSm80INS1_25CollectiveMainloopFwdSm80ILi8ELi1ELb1EN4cute5tupleIJNS5_1CILi128EEES8_S8_EEELi128ENS_10bfloat16_tEfNS_4arch4Sm80ELb0ELb0ELb1ELb1ELb0ELb1ELb1ELb0EEENS1_21CollectiveEpilogueFwdIS9_NS6_IJNS7_ILi1EEESF_SF_EEESA_SC_Li256ELb1ELb1ELb0ELb0EEENS1_19SingleTileSchedulerILb1ELb0ELb1ELi128EEEEEEEEEvNT_6ParamsE,"",@"SHT_CUDA_INFO"
	.sectionflags	@""
	.align	4


	//----- nvinfo : EIATTR_CUDA_API_VERSION
	.align		4
        /*0000*/ 	.byte	0x04, 0x37
        /*0002*/ 	.short	(.L_252 - .L_251)
.L_251:
        /*0004*/ 	.word	0x00000082


	//----- nvinfo : EIATTR_KPARAM_INFO
	.align		4
.L_252:
        /*0008*/ 	.byte	0x04, 0x17
        /*000a*/ 	.short	(.L_254 - .L_253)
.L_253:
        /*000c*/ 	.word	0x00000000
        /*0010*/ 	.short	0x0000
        /*0012*/ 	.short	0x0000
        /*0014*/ 	.byte	0x00, 0xf0, 0x61, 0x10


	//----- nvinfo : EIATTR_SPARSE_MMA_MASK
	.align		4
.L_254:
        /*0018*/ 	.byte	0x03, 0x50
        /*001a*/ 	.short	0x0000


	//----- nvinfo : EIATTR_MAXREG_COUNT
	.align		4
        /*001c*/ 	.byte	0x03, 0x1b
        /*001e*/ 	.short	0x00ff


	//----- nvinfo : EIATTR_MERCURY_ISA_VERSION
	.align		4
        /*0020*/ 	.byte	0x03, 0x5f
        /*0022*/ 	.short	0x0101


	//----- nvinfo : EIATTR_EXIT_INSTR_OFFSETS
	.align		4
        /*0024*/ 	.byte	0x04, 0x1c
        /*0026*/ 	.short	(.L_256 - .L_255)


	//   ....[0]....
.L_255:
        /*0028*/ 	.word	0x00000010


	//----- nvinfo : EIATTR_MAX_THREADS
	.align		4
.L_256:
        /*002c*/ 	.byte	0x04, 0x05
        /*002e*/ 	.short	(.L_258 - .L_257)
.L_257:
        /*0030*/ 	.word	0x00000100
        /*0034*/ 	.word	0x00000001
        /*0038*/ 	.word	0x00000001


	//----- nvinfo : EIATTR_CBANK_PARAM_SIZE
	.align		4
.L_258:
        /*003c*/ 	.byte	0x03, 0x19
        /*003e*/ 	.short	0x0418


	//----- nvinfo : EIATTR_PARAM_CBANK
	.align		4
        /*0040*/ 	.byte	0x04, 0x0a
        /*0042*/ 	.short	(.L_260 - .L_259)
	.align		4
.L_259:
        /*0044*/ 	.word	index@(.nv.constant0._ZN7cutlass13device_kernelIN5flash19enable_sm80_to_sm89INS1_16FlashAttnFwdSm80INS1_25CollectiveMainloopFwdSm80ILi8ELi1ELb1EN4cute5tupleIJNS5_1CILi128EEES8_S8_EEELi128ENS_10bfloat16_tEfNS_4arch4Sm80ELb0ELb0ELb1ELb1ELb0ELb1ELb1ELb0EEENS1_21CollectiveEpilogueFwdIS9_NS6_IJNS7_ILi1EEESF_SF_EEESA_SC_Li256ELb1ELb1ELb0ELb0EEENS1_19SingleTileSchedulerILb1ELb0ELb1ELi128EEEEEEEEEvNT_6ParamsE)
        /*0048*/ 	.short	0x0210
        /*004a*/ 	.short	0x0418


	//----- nvinfo : EIATTR_SW_WAR
	.align		4
.L_260:
        /*004c*/ 	.byte	0x04, 0x36
        /*004e*/ 	.short	(.L_262 - .L_261)
.L_261:
        /*0050*/ 	.word	0x00000008
.L_262:


//--------------------- .nv.info._ZN7cutlass13device_kernelIN5flash19enable_sm80_to_sm89INS1_16FlashAttnFwdSm80INS1_25CollectiveMainloopFwdSm80ILi8ELi1ELb1EN4cute5tupleIJNS5_1CILi128EEENS7_ILi96EEES8_EEELi128ENS_10bfloat16_tEfNS_4arch4Sm80ELb0ELb1ELb1ELb0ELb0ELb0ELb1ELb0EEENS1_21CollectiveEpilogueFwdINS6_IJS8_S8_S9_EEENS6_IJNS7_ILi1EEESH_SH_EEESB_SD_Li256ELb0ELb1ELb0ELb0EEENS1_19SingleTileSchedulerILb0ELb0ELb1ELi128EEEEEEEEEvNT_6ParamsE --------------------------
	.section	.nv.info._ZN7cutlass13device_kernelIN5flash19enable_sm80_to_sm89INS1_16FlashAttnFwdSm80INS1_25CollectiveMainloopFwdSm80ILi8ELi1ELb1EN4cute5tupleIJNS5_1CILi128EEENS7_ILi96EEES8_EEELi128ENS_10bfloat16_tEfNS_4arch4Sm80ELb0ELb1ELb1ELb0ELb0ELb0ELb1ELb0EEENS1_21CollectiveEpilogueFwdINS6_IJS8_S8_S9_EEENS6_IJNS7_ILi1EEESH_SH_EEESB_SD_Li256ELb0ELb1ELb0ELb0EEENS1_19SingleTileSchedulerILb0ELb0ELb1ELi128EEEEEEEEEvNT_6ParamsE,"",@"SHT_CUDA_INFO"
	.sectionflags	@""
	.align	4


	//----- nvinfo : EIATTR_CUDA_API_VERSION
	.align		4
        /*0000*/ 	.byte	0x04, 0x37
        /*0002*/ 	.short	(.L_264 - .L_263)
.L_263:
        /*0004*/ 	.word	0x00000082


	//----- nvinfo : EIATTR_KPARAM_INFO
	.align		4
.L_264:
        /*0008*/ 	.byte	0x04, 0x17
        /*000a*/ 	.short	(.L_266 - .L_265)
.L_265:
        /*000c*/ 	.word	0x00000000
        /*0010*/ 	.short	0x0000
        /*0012*/ 	.short	0x0000
        /*0014*/ 	.byte	0x00, 0xf0, 0x61, 0x10


	//----- nvinfo : EIATTR_SPARSE_MMA_MASK
	.align		4
.L_266:
        /*0018*/ 	.byte	0x03, 0x50
        /*001a*/ 	.short	0x0000


	//----- nvinfo : EIATTR_MAXREG_COUNT
	.align		4
        /*001c*/ 	.byte	0x03, 0x1b
        /*001e*/ 	.short	0x00ff


	//----- nvinfo : EIATTR_MERCURY_ISA_VERSION
	.align		4
        /*0020*/ 	.byte	0x03, 0x5f
        /*0022*/ 	.short	0x0101


	//----- nvinfo : EIATTR_EXIT_INSTR_OFFSETS
	.align		4
        /*0024*/ 	.byte	0x04, 0x1c
        /*0026*/ 	.short	(.L_268 - .L_267)


	//   ....[0]....
.L_267:
        /*0028*/ 	.word	0x00000010


	//----- nvinfo : EIATTR_MAX_THREADS
	.align		4
.L_268:
        /*002c*/ 	.byte	0x04, 0x05
        /*002e*/ 	.short	(.L_270 - .L_269)
.L_269:
        /*0030*/ 	.word	0x00000100
        /*0034*/ 	.word	0x00000001
        /*0038*/ 	.word	0x00000001


	//----- nvinfo : EIATTR_CBANK_PARAM_SIZE
	.align		4
.L_270:
        /*003c*/ 	.byte	0x03, 0x19
        /*003e*/ 	.short	0x0418


	//----- nvinfo : EIATTR_PARAM_CBANK
	.align		4
        /*0040*/ 	.byte	0x04, 0x0a
        /*0042*/ 	.short	(.L_272 - .L_271)
	.align		4
.L_271:
        /*0044*/ 	.word	index@(.nv.constant0._ZN7cutlass13device_kernelIN5flash19enable_sm80_to_sm89INS1_16FlashAttnFwdSm80INS1_25CollectiveMainloopFwdSm80ILi8ELi1ELb1EN4cute5tupleIJNS5_1CILi128EEENS7_ILi96EEES8_EEELi128ENS_10bfloat16_tEfNS_4arch4Sm80ELb0ELb1ELb1ELb0ELb0ELb0ELb1ELb0EEENS1_21CollectiveEpilogueFwdINS6_IJS8_S8_S9_EEENS6_IJNS7_ILi1EEESH_SH_EEESB_SD_Li256ELb0ELb1ELb0ELb0EEENS1_19SingleTileSchedulerILb0ELb0ELb1ELi128EEEEEEEEEvNT_6ParamsE)
        /*0048*/ 	.short	0x0210
        /*004a*/ 	.short	0x0418


	//----- nvinfo : EIATTR_SW_WAR
	.align		4
.L_272:
        /*004c*/ 	.byte	0x04, 0x36
        /*004e*/ 	.short	(.L_274 - .L_273)
.L_273:
        /*0050*/ 	.word	0x00000008
.L_274:


//--------------------- .nv.info._ZN7cutlass13device_kernelIN5flash19enable_sm80_to_sm89INS1_16FlashAttnFwdSm80INS1_25CollectiveMainloopFwdSm80ILi8ELi1ELb1EN4cute5tupleIJNS5_1CILi128EEENS7_ILi96EEES8_EEELi128ENS_10bfloat16_tEfNS_4arch4Sm80ELb0ELb1ELb1ELb1ELb0ELb0ELb1ELb0EEENS1_21CollectiveEpilogueFwdINS6_IJS8_S8_S9_EEENS6_IJNS7_ILi1EEESH_SH_EEESB_SD_Li256ELb1ELb1ELb0ELb0EEENS1_19SingleTileSchedulerILb1ELb0ELb1ELi128EEEEEEEEEvNT_6ParamsE --------------------------
	.section	.nv.info._ZN7cutlass13device_kernelIN5flash19enable_sm80_to_sm89INS1_16FlashAttnFwdSm80INS1_25CollectiveMainloopFwdSm80ILi8ELi1ELb1EN4cute5tupleIJNS5_1CILi128EEENS7_ILi96EEES8_EEELi128ENS_10bfloat16_tEfNS_4arch4Sm80ELb0ELb1ELb1ELb1ELb0ELb0ELb1ELb0EEENS1_21CollectiveEpilogueFwdINS6_IJS8_S8_S9_EEENS6_IJNS7_ILi1EEESH_SH_EEESB_SD_Li256ELb1ELb1ELb0ELb0EEENS1_19SingleTileSchedulerILb1ELb0ELb1ELi128EEEEEEEEEvNT_6ParamsE,"",@"SHT_CUDA_INFO"
	.sectionflags	@""
	.align	4


	//----- nvinfo : EIATTR_CUDA_API_VERSION
	.align		4
        /*0000*/ 	.byte	0x04, 0x37
        /*0002*/ 	.short	(.L_276 - .L_275)
.L_275:
        /*0004*/ 	.word	0x00000082


	//----- nvinfo : EIATTR_KPARAM_INFO
	.align		4
.L_276:
        /*0008*/ 	.byte	0x04, 0x17
        /*000a*/ 	.short	(.L_278 - .L_277)
.L_277:
        /*000c*/ 	.word	0x00000000
        /*0010*/ 	.short	0x0000
        /*0012*/ 	.short	0x0000
        /*0014*/ 	.byte	0x00, 0xf0, 0x61, 0x10


	//----- nvinfo : EIATTR_SPARSE_MMA_MASK
	.align		4
.L_278:
        /*0018*/ 	.byte	0x03, 0x50
        /*001a*/ 	.short	0x0000


	//----- nvinfo : EIATTR_MAXREG_COUNT
	.align		4
        /*001c*/ 	.byte	0x03, 0x1b
        /*001e*/ 	.short	0x00ff


	//----- nvinfo : EIATTR_MERCURY_ISA_VERSION
	.align		4
        /*0020*/ 	.byte	0x03, 0x5f
        /*0022*/ 	.short	0x0101


	//----- nvinfo : EIATTR_EXIT_INSTR_OFFSETS
	.align		4
        /*0024*/ 	.byte	0x04, 0x1c
        /*0026*/ 	.short	(.L_280 - .L_279)


	//   ....[0]....
.L_279:
        /*0028*/ 	.word	0x00000010


	//----- nvinfo : EIATTR_MAX_THREADS
	.align		4
.L_280:
        /*002c*/ 	.byte	0x04, 0x05
        /*002e*/ 	.short	(.L_282 - .L_281)
.L_281:
        /*0030*/ 	.word	0x00000100
        /*0034*/ 	.word	0x00000001
        /*0038*/ 	.word	0x00000001


	//----- nvinfo : EIATTR_CBANK_PARAM_SIZE
	.align		4
.L_282:
        /*003c*/ 	.byte	0x03, 0x19
        /*003e*/ 	.short	0x0418


	//----- nvinfo : EIATTR_PARAM_CBANK
	.align		4
        /*0040*/ 	.byte	0x04, 0x0a
        /*0042*/ 	.short	(.L_284 - .L_283)
	.align		4
.L_283:
        /*0044*/ 	.word	index@(.nv.constant0._ZN7cutlass13device_kernelIN5flash19enable_sm80_to_sm89INS1_16FlashAttnFwdSm80INS1_25CollectiveMainloopFwdSm80ILi8ELi1ELb1EN4cute5tupleIJNS5_1CILi128EEENS7_ILi96EEES8_EEELi128ENS_10bfloat16_tEfNS_4arch4Sm80ELb0ELb1ELb1ELb1ELb0ELb0ELb1ELb0EEENS1_21CollectiveEpilogueFwdINS6_IJS8_S8_S9_EEENS6_IJNS7_ILi1EEESH_SH_EEESB_SD_Li256ELb1ELb1ELb0ELb0EEENS1_19SingleTileSchedulerILb1ELb0ELb1ELi128EEEEEEEEEvNT_6ParamsE)
        /*0048*/ 	.short	0x0210
        /*004a*/ 	.short	0x0418


	//----- nvinfo : EIATTR_SW_WAR
	.align		4
.L_284:
        /*004c*/ 	.byte	0x04, 0x36
        /*004e*/ 	.short	(.L_286 - .L_285)
.L_285:
        /*0050*/ 	.word	0x00000008
.L_286:


//--------------------- .nv.info._ZN7cutlass13device_kernelIN5flash19enable_sm80_to_sm89INS1_16FlashAttnFwdSm80INS1_25CollectiveMainloopFwdSm80ILi8ELi1ELb1EN4cute5tupleIJNS5_1CILi128EEENS7_ILi96EEES8_EEELi128ENS_10bfloat16_tEfNS_4arch4Sm80ELb0ELb1ELb1ELb1ELb0ELb1ELb1ELb0EEENS1_21CollectiveEpilogueFwdINS6_IJS8_S8_S9_EEENS6_IJNS7_ILi1EEESH_SH_EEESB_SD_Li256ELb1ELb1ELb0ELb0EEENS1_19SingleTileSchedulerILb1ELb0ELb1ELi128EEEEEEEEEvNT_6ParamsE --------------------------
	.section	.nv.info._ZN7cutlass13device_kernelIN5flash19enable_sm80_to_sm89INS1_16FlashAttnFwdSm80INS1_25CollectiveMainloopFwdSm80ILi8ELi1ELb1EN4cute5tupleIJNS5_1CILi128EEENS7_ILi96EEES8_EEELi128ENS_10bfloat16_tEfNS_4arch4Sm80ELb0ELb1ELb1ELb1ELb0ELb1ELb1ELb0EEENS1_21CollectiveEpilogueFwdINS6_IJS8_S8_S9_EEENS6_IJNS7_ILi1EEESH_SH_EEESB_SD_Li256ELb1ELb1ELb0ELb0EEENS1_19SingleTileSchedulerILb1ELb0ELb1ELi128EEEEEEEEEvNT_6ParamsE,"",@"SHT_CUDA_INFO"
	.sectionflags	@""
	.align	4


	//----- nvinfo : EIATTR_CUDA_API_VERSION
	.align		4
        /*0000*/ 	.byte	0x04, 0x37
        /*0002*/ 	.short	(.L_288 - .L_287)
.L_287:
        /*0004*/ 	.word	0x00000082


	//----- nvinfo : EIATTR_KPARAM_INFO
	.align		4
.L_288:
        /*0008*/ 	.byte	0x04, 0x17
        /*000a*/ 	.short	(.L_290 - .L_289)
.L_289:
        /*000c*/ 	.word	0x00000000
        /*0010*/ 	.short	0x0000
        /*0012*/ 	.short	0x0000
        /*0014*/ 	.byte	0x00, 0xf0, 0x61, 0x10


	//----- nvinfo : EIATTR_SPARSE_MMA_MASK
	.align		4
.L_290:
        /*0018*/ 	.byte	0x03, 0x50
        /*001a*/ 	.short	0x0000


	//----- nvinfo : EIATTR_MAXREG_COUNT
	.align		4
        /*001c*/ 	.byte	0x03, 0x1b
        /*001e*/ 	.short	0x00ff


	//----- nvinfo : EIATTR_MERCURY_ISA_VERSION
	.align		4
        /*0020*/ 	.byte	0x03, 0x5f
        /*0022*/ 	.short	0x0101


	//----- nvinfo : EIATTR_EXIT_INSTR_OFFSETS
	.align		4
        /*0024*/ 	.byte	0x04, 0x1c
        /*0026*/ 	.short	(.L_292 - .L_291)


	//   ....[0]....
.L_291:
        /*0028*/ 	.word	0x00000010


	//----- nvinfo : EIATTR_MAX_THREADS
	.align		4
.L_292:
        /*002c*/ 	.byte	0x04, 0x05
        /*002e*/ 	.short	(.L_294 - .L_293)
.L_293:
        /*0030*/ 	.word	0x00000100
        /*0034*/ 	.word	0x00000001
        /*0038*/ 	.word	0x00000001


	//----- nvinfo : EIATTR_CBANK_PARAM_SIZE
	.align		4
.L_294:
        /*003c*/ 	.byte	0x03, 0x19
        /*003e*/ 	.short	0x0418


	//----- nvinfo : EIATTR_PARAM_CBANK
	.align		4
        /*0040*/ 	.byte	0x04, 0x0a
        /*0042*/ 	.short	(.L_296 - .L_295)
	.align		4
.L_295:
        /*0044*/ 	.word	index@(.nv.constant0._ZN7cutlass13device_kernelIN5flash19enable_sm80_to_sm89INS1_16FlashAttnFwdSm80INS1_25CollectiveMainloopFwdSm80ILi8ELi1ELb1EN4cute5tupleIJNS5_1CILi128EEENS7_ILi96EEES8_EEELi128ENS_10bfloat16_tEfNS_4arch4Sm80ELb0ELb1ELb1ELb1ELb0ELb1ELb1ELb0EEENS1_21CollectiveEpilogueFwdINS6_IJS8_S8_S9_EEENS6_IJNS7_ILi1EEESH_SH_EEESB_SD_Li256ELb1ELb1ELb0ELb0EEENS1_19SingleTileSchedulerILb1ELb0ELb1ELi128EEEEEEEEEvNT_6ParamsE)
        /*0048*/ 	.short	0x0210
        /*004a*/ 	.short	0x0418


	//----- nvinfo : EIATTR_SW_WAR
	.align		4
.L_296:
        /*004c*/ 	.byte	0x04, 0x36
        /*004e*/ 	.short	(.L_298 - .L_297)
.L_297:
        /*0050*/ 	.word	0x00000008
.L_298:


//--------------------- .nv.info._ZN7cutlass13device_kernelIN5flash19enable_sm80_to_sm89INS1_16FlashAttnFwdSm80INS1_25CollectiveMainloopFwdSm80ILi8ELi1ELb1EN4cute5tupleIJNS5_1CILi128EEES8_S8_EEELi128ENS_10bfloat16_tEfNS_4arch4Sm80ELb1ELb0ELb1ELb0ELb0ELb0ELb1ELb0EEENS1_21CollectiveEpilogueFwdIS9_NS6_IJNS7_ILi1EEESF_SF_EEESA_SC_Li256ELb0ELb1ELb0ELb0EEENS1_30DynamicPersistentTileSchedulerILi256ELi256ELb0ELb1ELb0EEEEEEEEEvNT_6ParamsE --------------------------
	.section	.nv.info._ZN7cutlass13device_kernelIN5flash19enable_sm80_to_sm89INS1_16FlashAttnFwdSm80INS1_25CollectiveMainloopFwdSm80ILi8ELi1ELb1EN4cute5tupleIJNS5_1CILi128EEES8_S8_EEELi128ENS_10bfloat16_tEfNS_4arch4Sm80ELb1ELb0ELb1ELb0ELb0ELb0ELb1ELb0EEENS1_21CollectiveEpilogueFwdIS9_NS6_IJNS7_ILi1EEESF_SF_EEESA_SC_Li256ELb0ELb1ELb0ELb0EEENS1_30DynamicPersistentTileSchedulerILi256ELi256ELb0ELb1ELb0EEEEEEEEEvNT_6ParamsE,"",@"SHT_CUDA_INFO"
	.sectionflags	@""
	.align	4


	//----- nvinfo : EIATTR_CUDA_API_VERSION
	.align		4
        /*0000*/ 	.byte	0x04, 0x37
        /*0002*/ 	.short	(.L_300 - .L_299)
.L_299:
        /*0004*/ 	.word	0x00000082


	//----- nvinfo : EIATTR_KPARAM_INFO
	.align		4
.L_300:
        /*0008*/ 	.byte	0x04, 0x17
        /*000a*/ 	.short	(.L_302 - .L_301)
.L_301:
        /*000c*/ 	.word	0x00000000
        /*0010*/ 	.short	0x0000
        /*0012*/ 	.short	0x0000
        /*0014*/ 	.byte	0x00, 0xf0, 0xa1, 0x10


	//----- nvinfo : EIATTR_SPARSE_MMA_MASK
	.align		4
.L_302:
        /*0018*/ 	.byte	0x03, 0x50
        /*001a*/ 	.short	0x0000


	//----- nvinfo : EIATTR_MAXREG_COUNT
	.align		4
        /*001c*/ 	.byte	0x03, 0x1b
        /*001e*/ 	.short	0x00ff


	//----- nvinfo : EIATTR_MERCURY_ISA_VERSION
	.align		4
        /*0020*/ 	.byte	0x03, 0x5f
        /*0022*/ 	.short	0x0101


	//----- nvinfo : EIATTR_EXIT_INSTR_OFFSETS
	.align		4
        /*0024*/ 	.byte	0x04, 0x1c
        /*0026*/ 	.short	(.L_304 - .L_303)


	//   ....[0]....
.L_303:
        /*0028*/ 	.word	0x00000010


	//----- nvinfo : EIATTR_MAX_THREADS
	.align		4
.L_304:
        /*002c*/ 	.byte	0x04, 0x05
        /*002e*/ 	.short	(.L_306 - .L_305)
.L_305:
        /*0030*/ 	.word	0x00000100
        /*0034*/ 	.word	0x00000001
        /*0038*/ 	.word	0x00000001


	//----- nvinfo : EIATTR_CBANK_PARAM_SIZE
	.align		4
.L_306:
        /*003c*/ 	.byte	0x03, 0x19
        /*003e*/ 	.short	0x0428


	//----- nvinfo : EIATTR_PARAM_CBANK
	.align		4
        /*0040*/ 	.byte	0x04, 0x0a
        /*0042*/ 	.short	(.L_308 - .L_307)
	.align		4
.L_307:
        /*0044*/ 	.word	index@(.nv.constant0._ZN7cutlass13device_kernelIN5flash19enable_sm80_to_sm89INS1_16FlashAttnFwdSm80INS1_25CollectiveMainloopFwdSm80ILi8ELi1ELb1EN4cute5tupleIJNS5_1CILi128EEES8_S8_EEELi128ENS_10bfloat16_tEfNS_4arch4Sm80ELb1ELb0ELb1ELb0ELb0ELb0ELb1ELb0EEENS1_21CollectiveEpilogueFwdIS9_NS6_IJNS7_ILi1EEESF_SF_EEESA_SC_Li256ELb0ELb1ELb0ELb0EEENS1_30DynamicPersistentTileSchedulerILi256ELi256ELb0ELb1ELb0EEEEEEEEEvNT_6ParamsE)
        /*0048*/ 	.short	0x0210
        /*004a*/ 	.short	0x0428


	//----- nvinfo : EIATTR_SW_WAR
	.align		4
.L_308:
        /*004c*/ 	.byte	0x04, 0x36
        /*004e*/ 	.short	(.L_310 - .L_309)
.L_309:
        /*0050*/ 	.word	0x00000008
.L_310:


//--------------------- .nv.info._ZN7cutlass13device_kernelIN5flash19enable_sm80_to_sm89INS1_16FlashAttnFwdSm80INS1_25CollectiveMainloopFwdSm80ILi8ELi1ELb1EN4cute5tupleIJNS5_1CILi128EEES8_S8_EEELi128ENS_10bfloat16_tEfNS_4arch4Sm80ELb1ELb0ELb1ELb1ELb0ELb0ELb1ELb0EEENS1_21CollectiveEpilogueFwdIS9_NS6_IJNS7_ILi1EEESF_SF_EEESA_SC_Li256ELb1ELb1ELb0ELb0EEENS1_19SingleTileSchedulerILb1ELb0ELb1ELi128EEEEEEEEEvNT_6ParamsE --------------------------
	.section	.nv.info._ZN7cutlass13device_kernelIN5flash19enable_sm80_to_sm89INS1_16FlashAttnFwdSm80INS1_25CollectiveMainloopFwdSm80ILi8ELi1ELb1EN4cute5tupleIJNS5_1CILi128EEES8_S8_EEELi128ENS_10bfloat16_tEfNS_4arch4Sm80ELb1ELb0ELb1ELb1ELb0ELb0ELb1ELb0EEENS1_21CollectiveEpilogueFwdIS9_NS6_IJNS7_ILi1EEESF_SF_EEESA_SC_Li256ELb1ELb1ELb0ELb0EEENS1_19SingleTileSchedulerILb1ELb0ELb1ELi128EEEEEEEEEvNT_6ParamsE,"",@"SHT_CUDA_INFO"
	.sectionflags	@""
	.align	4


	//----- nvinfo : EIATTR_CUDA_API_VERSION
	.align		4
        /*0000*/ 	.byte	0x04, 0x37
        /*0002*/ 	.short	(.L_312 - .L_311)
.L_311:
        /*0004*/ 	.word	0x00000082


	//----- nvinfo : EIATTR_KPARAM_INFO
	.align		4
.L_312:
        /*0008*/ 	.byte	0x04, 0x17
        /*000a*/ 	.short	(.L_314 - .L_313)
.L_313:
        /*000c*/ 	.word	0x00000000
        /*0010*/ 	.short	0x0000
        /*0012*/ 	.short	0x0000
        /*0014*/ 	.byte	0x00, 0xf0, 0x61, 0x10


	//----- nvinfo : EIATTR_SPARSE_MMA_MASK
	.align		4
.L_314:
        /*0018*/ 	.byte	0x03, 0x50
        /*001a*/ 	.short	0x0000


	//----- nvinfo : EIATTR_MAXREG_COUNT
	.align		4
        /*001c*/ 	.byte	0x03, 0x1b
        /*001e*/ 	.short	0x00ff


	//----- nvinfo : EIATTR_MERCURY_ISA_VERSION
	.align		4
        /*0020*/ 	.byte	0x03, 0x5f
        /*0022*/ 	.short	0x0101


	//----- nvinfo : EIATTR_EXIT_INSTR_OFFSETS
	.align		4
        /*0024*/ 	.byte	0x04, 0x1c
        /*0026*/ 	.short	(.L_316 - .L_315)


	//   ....[0]....
.L_315:
        /*0028*/ 	.word	0x00000010


	//----- nvinfo : EIATTR_MAX_THREADS
	.align		4
.L_316:
        /*002c*/ 	.byte	0x04, 0x05
        /*002e*/ 	.short	(.L_318 - .L_317)
.L_317:
        /*0030*/ 	.word	0x00000100
        /*0034*/ 	.word	0x00000001
        /*0038*/ 	.word	0x00000001


	//----- nvinfo : EIATTR_CBANK_PARAM_SIZE
	.align		4
.L_318:
        /*003c*/ 	.byte	0x03, 0x19
        /*003e*/ 	.short	0x0418


	//----- nvinfo : EIATTR_PARAM_CBANK
	.align		4
        /*0040*/ 	.byte	0x04, 0x0a
        /*0042*/ 	.short	(.L_320 - .L_319)
	.align		4
.L_319:
        /*0044*/ 	.word	index@(.nv.constant0._ZN7cutlass13device_kernelIN5flash19enable_sm80_to_sm89INS1_16FlashAttnFwdSm80INS1_25CollectiveMainloopFwdSm80ILi8ELi1ELb1EN4cute5tupleIJNS5_1CILi128EEES8_S8_EEELi128ENS_10bfloat16_tEfNS_4arch4Sm80ELb1ELb0ELb1ELb1ELb0ELb0ELb1ELb0EEENS1_21CollectiveEpilogueFwdIS9_NS6_IJNS7_ILi1EEESF_SF_EEESA_SC_Li256ELb1ELb1ELb0ELb0EEENS1_19SingleTileSchedulerILb1ELb0ELb1ELi128EEEEEEEEEvNT_6ParamsE)
        /*0048*/ 	.short	0x0210
        /*004a*/ 	.short	0x0418


	//----- nvinfo : EIATTR_SW_WAR
	.align		4
.L_320:
        /*004c*/ 	.byte	0x04, 0x36
        /*004e*/ 	.short	(.L_322 - .L_321)
.L_321:
        /*0050*/ 	.word	0x00000008
.L_322:


//--------------------- .nv.info._ZN7cutlass13device_kernelIN5flash19enable_sm80_to_sm89INS1_16FlashAttnFwdSm80INS1_25CollectiveMainloopFwdSm80ILi8ELi1ELb1EN4cute5tupleIJNS5_1CILi128EEES8_S8_EEELi128ENS_10bfloat16_tEfNS_4arch4Sm80ELb1ELb0ELb1ELb1ELb0ELb1ELb1ELb0EEENS1_21CollectiveEpilogueFwdIS9_NS6_IJNS7_ILi1EEESF_SF_EEESA_SC_Li256ELb1ELb1ELb0ELb0EEENS1_19SingleTileSchedulerILb1ELb0ELb1ELi128EEEEEEEEEvNT_6ParamsE --------------------------
	.section	.nv.info._ZN7cutlass13device_kernelIN5flash19enable_sm80_to_sm89INS1_16FlashAttnFwdSm80INS1_25CollectiveMainloopFwdSm80ILi8ELi1ELb1EN4cute5tupleIJNS5_1CILi128EEES8_S8_EEELi128ENS_10bfloat16_tEfNS_4arch4Sm80ELb1ELb0ELb1ELb1ELb0ELb1ELb1ELb0EEENS1_21CollectiveEpilogueFwdIS9_NS6_IJNS7_ILi1EEESF_SF_EEESA_SC_Li256ELb1ELb1ELb0ELb0EEENS1_19SingleTileSchedulerILb1ELb0ELb1ELi128EEEEEEEEEvNT_6ParamsE,"",@"SHT_CUDA_INFO"
	.sectionflags	@""
	.align	4


	//----- nvinfo : EIATTR_CUDA_API_VERSION
	.align		4
        /*0000*/ 	.byte	0x04, 0x37
        /*0002*/ 	.short	(.L_324 - .L_323)
.L_323:
        /*0004*/ 	.word	0x00000082


	//----- nvinfo : EIATTR_KPARAM_INFO
	.align		4
.L_324:
        /*0008*/ 	.byte	0x04, 0x17
        /*000a*/ 	.short	(.L_326 - .L_325)
.L_325:
        /*000c*/ 	.word	0x00000000
        /*0010*/ 	.short	0x0000
        /*0012*/ 	.short	0x0000
        /*0014*/ 	.byte	0x00, 0xf0, 0x61, 0x10


	//----- nvinfo : EIATTR_SPARSE_MMA_MASK
	.align		4
.L_326:
        /*0018*/ 	.byte	0x03, 0x50
        /*001a*/ 	.short	0x0000


	//----- nvinfo : EIATTR_MAXREG_COUNT
	.align		4
        /*001c*/ 	.byte	0x03, 0x1b
        /*001e*/ 	.short	0x00ff


	//----- nvinfo : EIATTR_MERCURY_ISA_VERSION
	.align		4
        /*0020*/ 	.byte	0x03, 0x5f
        /*0022*/ 	.short	0x0101


	//----- nvinfo : EIATTR_EXIT_INSTR_OFFSETS
	.align		4
        /*0024*/ 	.byte	0x04, 0x1c
        /*0026*/ 	.short	(.L_328 - .L_327)


	//   ....[0]....
.L_327:
        /*0028*/ 	.word	0x00000010


	//----- nvinfo : EIATTR_MAX_THREADS
	.align		4
.L_328:
        /*002c*/ 	.byte	0x04, 0x05
        /*002e*/ 	.short	(.L_330 - .L_329)
.L_329:
        /*0030*/ 	.word	0x00000100
        /*0034*/ 	.word	0x00000001
        /*0038*/ 	.word	0x00000001


	//----- nvinfo : EIATTR_CBANK_PARAM_SIZE
	.align		4
.L_330:
        /*003c*/ 	.byte	0x03, 0x19
        /*003e*/ 	.short	0x0418


	//----- nvinfo : EIATTR_PARAM_CBANK
	.align		4
        /*0040*/ 	.byte	0x04, 0x0a
        /*0042*/ 	.short	(.L_332 - .L_331)
	.align		4
.L_331:
        /*0044*/ 	.word	index@(.nv.constant0._ZN7cutlass13device_kernelIN5flash19enable_sm80_to_sm89INS1_16FlashAttnFwdSm80INS1_25CollectiveMainloopFwdSm80ILi8ELi1ELb1EN4cute5tupleIJNS5_1CILi128EEES8_S8_EEELi128ENS_10bfloat16_tEfNS_4arch4Sm80ELb1ELb0ELb1ELb1ELb0ELb1ELb1ELb0EEENS1_21CollectiveEpilogueFwdIS9_NS6_IJNS7_ILi1EEESF_SF_EEESA_SC_Li256ELb1ELb1ELb0ELb0EEENS1_19SingleTileSchedulerILb1ELb0ELb1ELi128EEEEEEEEEvNT_6ParamsE)
        /*0048*/ 	.short	0x0210
        /*004a*/ 	.short	0x0418


	//----- nvinfo : EIATTR_SW_WAR
	.align		4
.L_332:
        /*004c*/ 	.byte	0x04, 0x36
        /*004e*/ 	.short	(.L_334 - .L_333)
.L_333:
        /*0050*/ 	.word	0x00000008
.L_334:


//--------------------- .nv.info._ZN7cutlass13device_kernelIN5flash19enable_sm80_to_sm89INS1_16FlashAttnFwdSm80INS1_25CollectiveMainloopFwdSm80ILi4ELi1ELb0EN4cute5tupleIJNS5_1CILi128EEENS7_ILi64EEES8_EEELi128ENS_10bfloat16_tEfNS_4arch4Sm80ELb0ELb0ELb1ELb0ELb0ELb0ELb1ELb0EEENS1_21CollectiveEpilogueFwdINS6_IJS8_S8_S9_EEENS6_IJNS7_ILi1EEESH_SH_EEESB_SD_Li128ELb0ELb1ELb0ELb0EEENS1_19SingleTileSchedulerILb0ELb0ELb1ELi128EEEEEEEEEvNT_6ParamsE --------------------------
	.section	.nv.info._ZN7cutlass13device_kernelIN5flash19enable_sm80_to_sm89INS1_16FlashAttnFwdSm80INS1_25CollectiveMainloopFwdSm80ILi4ELi1ELb0EN4cute5tupleIJNS5_1CILi128EEENS7_ILi64EEES8_EEELi128ENS_10bfloat16_tEfNS_4arch4Sm80ELb0ELb0ELb1ELb0ELb0ELb0ELb1ELb0EEENS1_21CollectiveEpilogueFwdINS6_IJS8_S8_S9_EEENS6_IJNS7_ILi1EEESH_SH_EEESB_SD_Li128ELb0ELb1ELb0ELb0EEENS1_19SingleTileSchedulerILb0ELb0ELb1ELi128EEEEEEEEEvNT_6ParamsE,"",@"SHT_CUDA_INFO"
	.sectionflags	@""
	.align	4


	//----- nvinfo : EIATTR_CUDA_API_VERSION
	.align		4
        /*0000*/ 	.byte	0x04, 0x37
        /*0002*/ 	.short	(.L_336 - .L_335)
.L_335:
        /*0004*/ 	.word	0x00000082


	//----- nvinfo : EIATTR_KPARAM_INFO
	.align		4
.L_336:
        /*0008*/ 	.byte	0x04, 0x17
        /*000a*/ 	.short	(.L_338 - .L_337)
.L_337:
        /*000c*/ 	.word	0x00000000
        /*0010*/ 	.short	0x0000
        /*0012*/ 	.short	0x0000
        /*0014*/ 	.byte	0x00, 0xf0, 0x61, 0x10


	//----- nvinfo : EIATTR_SPARSE_MMA_MASK
	.align		4
.L_338:
        /*0018*/ 	.byte	0x03, 0x50
        /*001a*/ 	.short	0x0000


	//----- nvinfo : EIATTR_MAXREG_COUNT
	.align		4
        /*001c*/ 	.byte	0x03, 0x1b
        /*001e*/ 	.short	0x00ff


	//----- nvinfo : EIATTR_MERCURY_ISA_VERSION
	.align		4
        /*0020*/ 	.byte	0x03, 0x5f
        /*0022*/ 	.short	0x0101


	//----- nvinfo : EIATTR_EXIT_INSTR_OFFSETS
	.align		4
        /*0024*/ 	.byte	0x04, 0x1c
        /*0026*/ 	.short	(.L_340 - .L_339)


	//   ....[0]....
.L_339:
        /*0028*/ 	.word	0x00000010


	//----- nvinfo : EIATTR_MAX_THREADS
	.align		4
.L_340:
        /*002c*/ 	.byte	0x04, 0x05
        /*002e*/ 	.short	(.L_342 - .L_341)
.L_341:
        /*0030*/ 	.word	0x00000080
        /*0034*/ 	.word	0x00000001
        /*0038*/ 	.word	0x00000001


	//----- nvinfo : EIATTR_CBANK_PARAM_SIZE
	.align		4
.L_342:
        /*003c*/ 	.byte	0x03, 0x19
        /*003e*/ 	.short	0x0418


	//----- nvinfo : EIATTR_PARAM_CBANK
	.align		4
        /*0040*/ 	.byte	0x04, 0x0a
        /*0042*/ 	.short	(.L_344 - .L_343)
	.align		4
.L_343:
        /*0044*/ 	.word	index@(.nv.constant0._ZN7cutlass13device_kernelIN5flash19enable_sm80_to_sm89INS1_16FlashAttnFwdSm80INS1_25CollectiveMainloopFwdSm80ILi4ELi1ELb0EN4cute5tupleIJNS5_1CILi128EEENS7_ILi64EEES8_EEELi128ENS_10bfloat16_tEfNS_4arch4Sm80ELb0ELb0ELb1ELb0ELb0ELb0ELb1ELb0EEENS1_21CollectiveEpilogueFwdINS6_IJS8_S8_S9_EEENS6_IJNS7_ILi1EEESH_SH_EEESB_SD_Li128ELb0ELb1ELb0ELb0EEENS1_19SingleTileSchedulerILb0ELb0ELb1ELi128EEEEEEEEEvNT_6ParamsE)
        /*0048*/ 	.short	0x0210
        /*004a*/ 	.short	0x0418


	//----- nvinfo : EIATTR_SW_WAR
	.align		4
.L_344:
        /*004c*/ 	.byte	0x04, 0x36
        /*004e*/ 	.short	(.L_346 - .L_345)
.L_345:
        /*0050*/ 	.word	0x00000008
.L_346:


//--------------------- .nv.info._ZN7cutlass13device_kernelIN5flash19enable_sm80_to_sm89INS1_16FlashAttnFwdSm80INS1_25CollectiveMainloopFwdSm80ILi4ELi1ELb0EN4cute5tupleIJNS5_1CILi128EEENS7_ILi64EEES8_EEELi128ENS_10bfloat16_tEfNS_4arch4Sm80ELb0ELb0ELb1ELb1ELb0ELb0ELb1ELb0EEENS1_21CollectiveEpilogueFwdINS6_IJS8_S8_S9_EEENS6_IJNS7_ILi1EEESH_SH_EEESB_SD_Li128ELb1ELb1ELb0ELb0EEENS1_19SingleTileSchedulerILb1ELb0ELb1ELi128EEEEEEEEEvNT_6ParamsE --------------------------
	.section	.nv.info._ZN7cutlass13device_kernelIN5flash19enable_sm80_to_sm89INS1_16FlashAttnFwdSm80INS1_25CollectiveMainloopFwdSm80ILi4ELi1ELb0EN4cute5tupleIJNS5_1CILi128EEENS7_ILi64EEES8_EEELi128ENS_10bfloat16_tEfNS_4arch4Sm80ELb0ELb0ELb1ELb1ELb0ELb0ELb1ELb0EEENS1_21CollectiveEpilogueFwdINS6_IJS8_S8_S9_EEENS6_IJNS7_ILi1EEESH_SH_EEESB_SD_Li128ELb1ELb1ELb0ELb0EEENS1_19SingleTileSchedulerILb1ELb0ELb1ELi128EEEEEEEEEvNT_6ParamsE,"",@"SHT_CUDA_INFO"
	.sectionflags	@""
	.align	4


	//----- nvinfo : EIATTR_CUDA_API_VERSION
	.align		4
        /*0000*/ 	.byte	0x04, 0x37
        /*0002*/ 	.short	(.L_348 - .L_347)
.L_347:
        /*0004*/ 	.word	0x00000082


	//----- nvinfo : EIATTR_KPARAM_INFO
	.align		4
.L_348:
        /*0008*/ 	.byte	0x04, 0x17
        /*000a*/ 	.short	(.L_350 - .L_349)
.L_349:
        /*000c*/ 	.word	0x00000000
        /*0010*/ 	.short	0x0000
        /*0012*/ 	.short	0x0000
        /*0014*/ 	.byte	0x00, 0xf0, 0x61, 0x10


	//----- nvinfo : EIATTR_SPARSE_MMA_MASK
	.align		4
.L_350:
        /*0018*/ 	.byte	0x03, 0x50
        /*001a*/ 	.short	0x0000


	//----- nvinfo : EIATTR_MAXREG_COUNT
	.align		4
        /*001c*/ 	.byte	0x03, 0x1b
        /*001e*/ 	.short	0x00ff


	//----- nvinfo : EIATTR_MERCURY_ISA_VERSION
	.align		4
        /*0020*/ 	.byte	0x03, 0x5f
        /*0022*/ 	.short	0x0101


	//----- nvinfo : EIATTR_EXIT_INSTR_OFFSETS
	.align		4
        /*0024*/ 	.byte	0x04, 0x1c
        /*0026*/ 	.short	(.L_352 - .L_351)


	//   ....[0]....
.L_351:
        /*0028*/ 	.word	0x00000010


	//----- nvinfo : EIATTR_MAX_THREADS
	.align		4
.L_352:
        /*002c*/ 	.byte	0x04, 0x05
        /*002e*/ 	.short	(.L_354 - .L_353)
.L_353:
        /*0030*/ 	.word	0x00000080
        /*0034*/ 	.word	0x00000001
        /*0038*/ 	.word	0x00000001


	//----- nvinfo : EIATTR_CBANK_PARAM_SIZE
	.align		4
.L_354:
        /*003c*/ 	.byte	0x03, 0x19
        /*003e*/ 	.short	0x0418


	//----- nvinfo : EIATTR_PARAM_CBANK
	.align		4
        /*0040*/ 	.byte	0x04, 0x0a
        /*0042*/ 	.short	(.L_356 - .L_355)
	.align		4
.L_355:
        /*0044*/ 	.word	index@(.nv.constant0._ZN7cutlass13device_kernelIN5flash19enable_sm80_to_sm89INS1_16FlashAttnFwdSm80INS1_25CollectiveMainloopFwdSm80ILi4ELi1ELb0EN4cute5tupleIJNS5_1CILi128EEENS7_ILi64EEES8_EEELi128ENS_10bfloat16_tEfNS_4arch4Sm80ELb0ELb0ELb1ELb1ELb0ELb0ELb1ELb0EEENS1_21CollectiveEpilogueFwdINS6_IJS8_S8_S9_EEENS6_IJNS7_ILi1EEESH_SH_EEESB_SD_Li128ELb1ELb1ELb0ELb0EEENS1_19SingleTileSchedulerILb1ELb0ELb1ELi128EEEEEEEEEvNT_6ParamsE)
        /*0048*/ 	.short	0x0210
        /*004a*/ 	.short	0x0418


	//----- nvinfo : EIATTR_SW_WAR
	.align		4
.L_356:
        /*004c*/ 	.byte	0x04, 0x36
        /*004e*/ 	.short	(.L_358 - .L_357)
.L_357:
        /*0050*/ 	.word	0x00000008
.L_358:


//--------------------- .nv.info._ZN7cutlass13device_kernelIN5flash19enable_sm80_to_sm89INS1_16FlashAttnFwdSm80INS1_25CollectiveMainloopFwdSm80ILi4ELi1ELb0EN4cute5tupleIJNS5_1CILi128EEENS7_ILi64EEES8_EEELi128ENS_10bfloat16_tEfNS_4arch4Sm80ELb0ELb0ELb1ELb1ELb0ELb1ELb1ELb0EEENS1_21CollectiveEpilogueFwdINS6_IJS8_S8_S9_EEENS6_IJNS7_ILi1EEESH_SH_EEESB_SD_Li128ELb1ELb1ELb0ELb0EEENS1_19SingleTileSchedulerILb1ELb0ELb1ELi128EEEEEEEEEvNT_6ParamsE --------------------------
	.section	.nv.info._ZN7cutlass13device_kernelIN5flash19enable_sm80_to_sm89INS1_16FlashAttnFwdSm80INS1_25CollectiveMainloopFwdSm80ILi4ELi1ELb0EN4cute5tupleIJNS5_1CILi128EEENS7_ILi64EEES8_EEELi128ENS_10bfloat16_tEfNS_4arch4Sm80ELb0ELb0ELb1ELb1ELb0ELb1ELb1ELb0EEENS1_21CollectiveEpilogueFwdINS6_IJS8_S8_S9_EEENS6_IJNS7_ILi1EEESH_SH_EEESB_SD_Li128ELb1ELb1ELb0ELb0EEENS1_19SingleTileSchedulerILb1ELb0ELb1ELi128EEEEEEEEEvNT_6ParamsE,"",@"SHT_CUDA_INFO"
	.sectionflags	@""
	.align	4


	//----- nvinfo : EIATTR_CUDA_API_VERSION
	.align		4
        /*0000*/ 	.byte	0x04, 0x37
        /*0002*/ 	.short	(.L_360 - .L_359)
.L_359:
        /*0004*/ 	.word	0x00000082


	//----- nvinfo : EIATTR_KPARAM_INFO
	.align		4
.L_360:
        /*0008*/ 	.byte	0x04, 0x17
        /*000a*/ 	.short	(.L_362 - .L_361)
.L_361:
        /*000c*/ 	.word	0x00000000
        /*0010*/ 	.short	0x0000
        /*0012*/ 	.short	0x0000
        /*0014*/ 	.byte	0x00, 0xf0, 0x61, 0x10


	//----- nvinfo : EIATTR_SPARSE_MMA_MASK
	.align		4
.L_362:
        /*0018*/ 	.byte	0x03, 0x50
        /*001a*/ 	.short	0x0000


	//----- nvinfo : EIATTR_MAXREG_COUNT
	.align		4
        /*001c*/ 	.byte	0x03, 0x1b
        /*001e*/ 	.short	0x00ff


	//----- nvinfo : EIATTR_MERCURY_ISA_VERSION
	.align		4
        /*0020*/ 	.byte	0x03, 0x5f
        /*0022*/ 	.short	0x0101


	//----- nvinfo : EIATTR_EXIT_INSTR_OFFSETS
	.align		4
        /*0024*/ 	.byte	0x04, 0x1c
        /*0026*/ 	.short	(.L_364 - .L_363)


	//   ....[0]....
.L_363:
        /*0028*/ 	.word	0x00000010


	//----- nvinfo : EIATTR_MAX_THREADS
	.align		4
.L_364:
        /*002c*/ 	.byte	0x04, 0x05
        /*002e*/ 	.short	(.L_366 - .L_365)
.L_365:
        /*0030*/ 	.word	0x00000080
        /*0034*/ 	.word	0x00000001
        /*0038*/ 	.word	0x00000001


	//----- nvinfo : EIATTR_CBANK_PARAM_SIZE
	.align		4
.L_366:
        /*003c*/ 	.byte	0x03, 0x19
        /*003e*/ 	.short	0x0418


	//----- nvinfo : EIATTR_PARAM_CBANK
	.align		4
        /*0040*/ 	.byte	0x04, 0x0a
        /*0042*/ 	.short	(.L_368 - .L_367)
	.align		4
.L_367:
        /*0044*/ 	.word	index@(.nv.constant0._ZN7cutlass13device_kernelIN5flash19enable_sm80_to_sm89INS1_16FlashAttnFwdSm80INS1_25CollectiveMainloopFwdSm80ILi4ELi1ELb0EN4cute5tupleIJNS5_1CILi128EEENS7_ILi64EEES8_EEELi128ENS_10bfloat16_tEfNS_4arch4Sm80ELb0ELb0ELb1ELb1ELb0ELb1ELb1ELb0EEENS1_21CollectiveEpilogueFwdINS6_IJS8_S8_S9_EEENS6_IJNS7_ILi1EEESH_SH_EEESB_SD_Li128ELb1ELb1ELb0ELb0EEENS1_19SingleTileSchedulerILb1ELb0ELb1ELi128EEEEEEEEEvNT_6ParamsE)
        /*0048*/ 	.short	0x0210
        /*004a*/ 	.short	0x0418


	//----- nvinfo : EIATTR_SW_WAR
	.align		4
.L_368:
        /*004c*/ 	.byte	0x04, 0x36
        /*004e*/ 	.short	(.L_370 - .L_369)
.L_369:
        /*0050*/ 	.word	0x00000008
.L_370:


//--------------------- .nv.info._ZN7cutlass13device_kernelIN5flash19enable_sm80_to_sm89INS1_16FlashAttnFwdSm80INS1_25CollectiveMainloopFwdSm80ILi4ELi1ELb0EN4cute5tupleIJNS5_1CILi128EEENS7_ILi48EEES8_EEELi128ENS_10bfloat16_tEfNS_4arch4Sm80ELb0ELb1ELb1ELb0ELb0ELb0ELb1ELb0EEENS1_21CollectiveEpilogueFwdINS6_IJS8_S8_S9_EEENS6_IJNS7_ILi1EEESH_SH_EEESB_SD_Li128ELb0ELb1ELb0ELb0EEENS1_19SingleTileSchedulerILb0ELb0ELb1ELi128EEEEEEEEEvNT_6ParamsE --------------------------
	.section	.nv.info._ZN7cutlass13device_kernelIN5flash19enable_sm80_to_sm89INS1_16FlashAttnFwdSm80INS1_25CollectiveMainloopFwdSm80ILi4ELi1ELb0EN4cute5tupleIJNS5_1CILi128EEENS7_ILi48EEES8_EEELi128ENS_10bfloat16_tEfNS_4arch4Sm80ELb0ELb1ELb1ELb0ELb0ELb0ELb1ELb0EEENS1_21CollectiveEpilogueFwdINS6_IJS8_S8_S9_EEENS6_IJNS7_ILi1EEESH_SH_EEESB_SD_Li128ELb0ELb1ELb0ELb0EEENS1_19SingleTileSchedulerILb0ELb0ELb1ELi128EEEEEEEEEvNT_6ParamsE,"",@"SHT_CUDA_INFO"
	.sectionflags	@""
	.align	4


	//----- nvinfo : EIATTR_CUDA_API_VERSION
	.align		4
        /*0000*/ 	.byte	0x04, 0x37
        /*0002*/ 	.short	(.L_372 - .L_371)
.L_371:
        /*0004*/ 	.word	0x00000082


	//----- nvinfo : EIATTR_KPARAM_INFO
	.align		4
.L_372:
        /*0008*/ 	.byte	0x04, 0x17
        /*000a*/ 	.short	(.L_374 - .L_373)
.L_373:
        /*000c*/ 	.word	0x00000000
        /*0010*/ 	.short	0x0000
        /*0012*/ 	.short	0x0000
        /*0014*/ 	.byte	0x00, 0xf0, 0x61, 0x10


	//----- nvinfo : EIATTR_SPARSE_MMA_MASK
	.align		4
.L_374:
        /*0018*/ 	.byte	0x03, 0x50
        /*001a*/ 	.short	0x0000


	//----- nvinfo : EIATTR_MAXREG_COUNT
	.align		4
        /*001c*/ 	.byte	0x03, 0x1b
        /*001e*/ 	.short	0x00ff


	//----- nvinfo : EIATTR_MERCURY_ISA_VERSION
	.align		4
        /*0020*/ 	.byte	0x03, 0x5f
        /*0022*/ 	.short	0x0101


	//----- nvinfo : EIATTR_EXIT_INSTR_OFFSETS
	.align		4
        /*0024*/ 	.byte	0x04, 0x1c
        /*0026*/ 	.short	(.L_376 - .L_375)


	//   ....[0]....
.L_375:
        /*0028*/ 	.word	0x00000010


	//----- nvinfo : EIATTR_MAX_THREADS
	.align		4
.L_376:
        /*002c*/ 	.byte	0x04, 0x05
        /*002e*/ 	.short	(.L_378 - .L_377)
.L_377:
        /*0030*/ 	.word	0x00000080
        /*0034*/ 	.word	0x00000001
        /*0038*/ 	.word	0x00000001


	//----- nvinfo : EIATTR_CBANK_PARAM_SIZE
	.align		4
.L_378:
        /*003c*/ 	.byte	0x03, 0x19
        /*003e*/ 	.short	0x0418


	//----- nvinfo : EIATTR_PARAM_CBANK
	.align		4
        /*0040*/ 	.byte	0x04, 0x0a
        /*0042*/ 	.short	(.L_380 - .L_379)
	.align		4
.L_379:
        /*0044*/ 	.word	index@(.nv.constant0._ZN7cutlass13device_kernelIN5flash19enable_sm80_to_sm89INS1_16FlashAttnFwdSm80INS1_25CollectiveMainloopFwdSm80ILi4ELi1ELb0EN4cute5tupleIJNS5_1CILi128EEENS7_ILi48EEES8_EEELi128ENS_10bfloat16_tEfNS_4arch4Sm80ELb0ELb1ELb1ELb0ELb0ELb0ELb1ELb0EEENS1_21CollectiveEpilogueFwdINS6_IJS8_S8_S9_EEENS6_IJNS7_ILi1EEESH_SH_EEESB_SD_Li128ELb0ELb1ELb0ELb0EEENS1_19SingleTileSchedulerILb0ELb0ELb1ELi128EEEEEEEEEvNT_6ParamsE)
        /*0048*/ 	.short	0x0210
        /*004a*/ 	.short	0x0418


	//----- nvinfo : EIATTR_SW_WAR
	.align		4
.L_380:
        /*004c*/ 	.byte	0x04, 0x36
        /*004e*/ 	.short	(.L_382 - .L_381)
.L_381:
        /*0050*/ 	.word	0x00000008
.L_382:


//--------------------- .nv.info._ZN7cutlass13device_kernelIN5flash19enable_sm80_to_sm89INS1_16FlashAttnFwdSm80INS1_25CollectiveMainloopFwdSm80ILi4ELi1ELb0EN4cute5tupleIJNS5_1CILi128EEENS7_ILi48EEES8_EEELi128ENS_10bfloat16_tEfNS_4arch4Sm80ELb0ELb1ELb1ELb1ELb0ELb0ELb1ELb0EEENS1_21CollectiveEpilogueFwdINS6_IJS8_S8_S9_EEENS6_IJNS7_ILi1EEESH_SH_EEESB_SD_Li128ELb1ELb1ELb0ELb0EEENS1_19SingleTileSchedulerILb1ELb0ELb1ELi128EEEEEEEEEvNT_6ParamsE --------------------------
	.section	.nv.info._ZN7cutlass13device_kernelIN5flash19enable_sm80_to_sm89INS1_16FlashAttnFwdSm80INS1_25CollectiveMainloopFwdSm80ILi4ELi1ELb0EN4cute5tupleIJNS5_1CILi128EEENS7_ILi48EEES8_EEELi128ENS_10bfloat16_tEfNS_4arch4Sm80ELb0ELb1ELb1ELb1ELb0ELb0ELb1ELb0EEENS1_21CollectiveEpilogueFwdINS6_IJS8_S8_S9_EEENS6_IJNS7_ILi1EEESH_SH_EEESB_SD_Li128ELb1ELb1ELb0ELb0EEENS1_19SingleTileSchedulerILb1ELb0ELb1ELi128EEEEEEEEEvNT_6ParamsE,"",@"SHT_CUDA_INFO"
	.sectionflags	@""
	.align	4


	//----- nvinfo : EIATTR_CUDA_API_VERSION
	.align		4
        /*0000*/ 	.byte	0x04, 0x37
        /*0002*/ 	.short	(.L_384 - .L_383)
.L_383:
        /*0004*/ 	.word	0x00000082


	//----- nvinfo : EIATTR_KPARAM_INFO
	.align		4
.L_384:
        /*0008*/ 	.byte	0x04, 0x17
        /*000a*/ 	.short	(.L_386 - .L_385)
.L_385:
        /*000c*/ 	.word	0x00000000
        /*0010*/ 	.short	0x0000
        /*0012*/ 	.short	0x0000
        /*0014*/ 	.byte	0x00, 0xf0, 0x61, 0x10


	//----- nvinfo : EIATTR_SPARSE_MMA_MASK
	.align		4
.L_386:
        /*0018*/ 	.byte	0x03, 0x50
        /*001a*/ 	.short	0x0000


	//----- nvinfo : EIATTR_MAXREG_COUNT
	.align		4
        /*001c*/ 	.byte	0x03, 0x1b
        /*001e*/ 	.short	0x00ff


	//----- nvinfo : EIATTR_MERCURY_ISA_VERSION
	.align		4
        /*0020*/ 	.byte	0x03, 0x5f
        /*0022*/ 	.short	0x0101


	//----- nvinfo : EIATTR_EXIT_INSTR_OFFSETS
	.align		4
        /*0024*/ 	.byte	0x04, 0x1c
        /*0026*/ 	.short	(.L_388 - .L_387)


	//   ....[0]....
.L_387:
        /*0028*/ 	.word	0x00000010


	//----- nvinfo : EIATTR_MAX_THREADS
	.align		4
.L_388:
        /*002c*/ 	.byte	0x04, 0x05
        /*002e*/ 	.short	(.L_390 - .L_389)
.L_389:
        /*0030*/ 	.word	0x00000080
        /*0034*/ 	.word	0x00000001
        /*0038*/ 	.word	0x00000001


	//----- nvinfo : EIATTR_CBANK_PARAM_SIZE
	.align		4
.L_390:
        /*003c*/ 	.byte	0x03, 0x19
        /*003e*/ 	.short	0x0418


	//----- nvinfo : EIATTR_PARAM_CBANK
	.align		4
        /*0040*/ 	.byte	0x04, 0x0a
        /*0042*/ 	.short	(.L_392 - .L_391)
	.align		4
.L_391:
        /*0044*/ 	.word	index@(.nv.constant0._ZN7cutlass13device_kernelIN5flash19enable_sm80_to_sm89INS1_16FlashAttnFwdSm80INS1_25CollectiveMainloopFwdSm80ILi4ELi1ELb0EN4cute5tupleIJNS5_1CILi128EEENS7_ILi48EEES8_EEELi128ENS_10bfloat16_tEfNS_4arch4Sm80ELb0ELb1ELb1ELb1ELb0ELb0ELb1ELb0EEENS1_21CollectiveEpilogueFwdINS6_IJS8_S8_S9_EEENS6_IJNS7_ILi1EEESH_SH_EEESB_SD_Li128ELb1ELb1ELb0ELb0EEENS1_19SingleTileSchedulerILb1ELb0ELb1ELi128EEEEEEEEEvNT_6ParamsE)
        /*0048*/ 	.short	0x0210
        /*004a*/ 	.short	0x0418


	//----- nvinfo : EIATTR_SW_WAR
	.align		4
.L_392:
        /*004c*/ 	.byte	0x04, 0x36
        /*004e*/ 	.short	(.L_394 - .L_393)
.L_393:
        /*0050*/ 	.word	0x00000008
.L_394:


//--------------------- .nv.info._ZN7cutlass13device_kernelIN5flash19enable_sm80_to_sm89INS1_16FlashAttnFwdSm80INS1_25CollectiveMainloopFwdSm80ILi4ELi1ELb0EN4cute5tupleIJNS5_1CILi128EEENS7_ILi48EEES8_EEELi128ENS_10bfloat16_tEfNS_4arch4Sm80ELb0ELb1ELb1ELb1ELb0ELb1ELb1ELb0EEENS1_21CollectiveEpilogueFwdINS6_IJS8_S8_S9_EEENS6_IJNS7_ILi1EEESH_SH_EEESB_SD_Li128ELb1ELb1ELb0ELb0EEENS1_19SingleTileSchedulerILb1ELb0ELb1ELi128EEEEEEEEEvNT_6ParamsE --------------------------
	.section	.nv.info._ZN7cutlass13device_kernelIN5flash19enable_sm80_to_sm89INS1_16FlashAttnFwdSm80INS1_25CollectiveMainloopFwdSm80ILi4ELi1ELb0EN4cute5tupleIJNS5_1CILi128EEENS7_ILi48EEES8_EEELi128ENS_10bfloat16_tEfNS_4arch4Sm80ELb0ELb1ELb1ELb1ELb0ELb1ELb1ELb0EEENS1_21CollectiveEpilogueFwdINS6_IJS8_S8_S9_EEENS6_IJNS7_ILi1EEESH_SH_EEESB_SD_Li128ELb1ELb1ELb0ELb0EEENS1_19SingleTileSchedulerILb1ELb0ELb1ELi128EEEEEEEEEvNT_6ParamsE,"",@"SHT_CUDA_INFO"
	.sectionflags	@""
	.align	4


	//----- nvinfo : EIATTR_CUDA_API_VERSION
	.align		4
        /*0000*/ 	.byte	0x04, 0x37
        /*0002*/ 	.short	(.L_396 - .L_395)
.L_395:
        /*0004*/ 	.word	0x00000082


	//----- nvinfo : EIATTR_KPARAM_INFO
	.align		4
.L_396:
        /*0008*/ 	.byte	0x04, 0x17
        /*000a*/ 	.short	(.L_398 - .L_397)
.L_397:
        /*000c*/ 	.word	0x00000000
        /*0010*/ 	.short	0x0000
        /*0012*/ 	.short	0x0000
        /*0014*/ 	.byte	0x00, 0xf0, 0x61, 0x10


	//----- nvinfo : EIATTR_SPARSE_MMA_MASK
	.align		4
.L_398:
        /*0018*/ 	.byte	0x03, 0x50
        /*001a*/ 	.short	0x0000


	//----- nvinfo : EIATTR_MAXREG_COUNT
	.align		4
        /*001c*/ 	.byte	0x03, 0x1b
        /*001e*/ 	.short	0x00ff


	//----- nvinfo : EIATTR_MERCURY_ISA_VERSION
	.align		4
        /*0020*/ 	.byte	0x03, 0x5f
        /*0022*/ 	.short	0x0101


	//----- nvinfo : EIATTR_EXIT_INSTR_OFFSETS
	.align		4
        /*0024*/ 	.byte	0x04, 0x1c
        /*0026*/ 	.short	(.L_400 - .L_399)


	//   ....[0]....
.L_399:
        /*0028*/ 	.word	0x00000010


	//----- nvinfo : EIATTR_MAX_THREADS
	.align		4
.L_400:
        /*002c*/ 	.byte	0x04, 0x05
        /*002e*/ 	.short	(.L_402 - .L_401)
.L_401:
        /*0030*/ 	.word	0x00000080
        /*0034*/ 	.word	0x00000001
        /*0038*/ 	.word	0x00000001


	//----- nvinfo : EIATTR_CBANK_PARAM_SIZE
	.align		4
.L_402:
        /*003c*/ 	.byte	0x03, 0x19
        /*003e*/ 	.short	0x0418


	//----- nvinfo : EIATTR_PARAM_CBANK
	.align		4
        /*0040*/ 	.byte	0x04, 0x0a
        /*0042*/ 	.short	(.L_404 - .L_403)
	.align		4
.L_403:
        /*0044*/ 	.word	index@(.nv.constant0._ZN7cutlass13device_kernelIN5flash19enable_sm80_to_sm89INS1_16FlashAttnFwdSm80INS1_25CollectiveMainloopFwdSm80ILi4ELi1ELb0EN4cute5tupleIJNS5_1CILi128EEENS7_ILi48EEES8_EEELi128ENS_10bfloat16_tEfNS_4arch4Sm80ELb0ELb1ELb1ELb1ELb0ELb1ELb1ELb0EEENS1_21CollectiveEpilogueFwdINS6_IJS8_S8_S9_EEENS6_IJNS7_ILi1EEESH_SH_EEESB_SD_Li128ELb1ELb1ELb0ELb0EEENS1_19SingleTileSchedulerILb1ELb0ELb1ELi128EEEEEEEEEvNT_6ParamsE)
        /*0048*/ 	.short	0x0210
        /*004a*/ 	.short	0x0418


	//----- nvinfo : EIATTR_SW_WAR
	.align		4
.L_404:
        /*004c*/ 	.byte	0x04, 0x36
        /*004e*/ 	.short	(.L_406 - .L_405)
.L_405:
        /*0050*/ 	.word	0x00000008
.L_406:


//--------------------- .nv.info._ZN7cutlass13device_kernelIN5flash19enable_sm80_to_sm89INS1_16FlashAttnFwdSm80INS1_25CollectiveMainloopFwdSm80ILi4ELi1ELb0EN4cute5tupleIJNS5_1CILi128EEENS7_ILi64EEES8_EEELi128ENS_10bfloat16_tEfNS_4arch4Sm80ELb1ELb0ELb1ELb0ELb0ELb0ELb1ELb0EEENS1_21CollectiveEpilogueFwdINS6_IJS8_S8_S9_EEENS6_IJNS7_ILi1EEESH_SH_EEESB_SD_Li128ELb0ELb1ELb0ELb0EEENS1_30DynamicPersistentTileSchedulerILi128ELi128ELb0ELb1ELb0EEEEEEEEEvNT_6ParamsE --------------------------
	.section	.nv.info._ZN7cutlass13device_kernelIN5flash19enable_sm80_to_sm89INS1_16FlashAttnFwdSm80INS1_25CollectiveMainloopFwdSm80ILi4ELi1ELb0EN4cute5tupleIJNS5_1CILi128EEENS7_ILi64EEES8_EEELi128ENS_10bfloat16_tEfNS_4arch4Sm80ELb1ELb0ELb1ELb0ELb0ELb0ELb1ELb0EEENS1_21CollectiveEpilogueFwdINS6_IJS8_S8_S9_EEENS6_IJNS7_ILi1EEESH_SH_EEESB_SD_Li128ELb0ELb1ELb0ELb0EEENS1_30DynamicPersistentTileSchedulerILi128ELi128ELb0ELb1ELb0EEEEEEEEEvNT_6ParamsE,"",@"SHT_CUDA_INFO"
	.sectionflags	@""
	.align	4


	//----- nvinfo : EIATTR_CUDA_API_VERSION
	.align		4
        /*0000*/ 	.byte	0x04, 0x37
        /*0002*/ 	.short	(.L_408 - .L_407)
.L_407:
        /*0004*/ 	.word	0x00000082


	//----- nvinfo : EIATTR_KPARAM_INFO
	.align		4
.L_408:
        /*0008*/ 	.byte	0x04, 0x17
        /*000a*/ 	.short	(.L_410 - .L_409)
.L_409:
        /*000c*/ 	.word	0x00000000
        /*0010*/ 	.short	0x0000
        /*0012*/ 	.short	0x0000
        /*0014*/ 	.byte	0x00, 0xf0, 0xa1, 0x10


	//----- nvinfo : EIATTR_SPARSE_MMA_MASK
	.align		4
.L_410:
        /*0018*/ 	.byte	0x03, 0x50
        /*001a*/ 	.short	0x0000


	//----- nvinfo : EIATTR_MAXREG_COUNT
	.align		4
        /*001c*/ 	.byte	0x03, 0x1b
        /*001e*/ 	.short	0x00ff


	//----- nvinfo : EIATTR_MERCURY_ISA_VERSION
	.align		4
        /*0020*/ 	.byte	0x03, 0x5f
        /*0022*/ 	.short	0x0101


	//----- nvinfo : EIATTR_EXIT_INSTR_OFFSETS
	.align		4
        /*0024*/ 	.byte	0x04, 0x1c
        /*0026*/ 	.short	(.L_412 - .L_411)


	//   ....[0]....
.L_411:
        /*0028*/ 	.word	0x00000010


	//----- nvinfo : EIATTR_MAX_THREADS
	.align		4
.L_412:
        /*002c*/ 	.byte	0x04, 0x05
        /*002e*/ 	.short	(.L_414 - .L_413)
.L_413:
        /*0030*/ 	.word	0x00000080
        /*0034*/ 	.word	0x00000001
        /*0038*/ 	.word	0x00000001


	//----- nvinfo : EIATTR_CBANK_PARAM_SIZE
	.align		4
.L_414:
        /*003c*/ 	.byte	0x03, 0x19
        /*003e*/ 	.short	0x0428


	//----- nvinfo : EIATTR_PARAM_CBANK
	.align		4
        /*0040*/ 	.byte	0x04, 0x0a
        /*0042*/ 	.short	(.L_416 - .L_415)
	.align		4
.L_415:
        /*0044*/ 	.word	index@(.nv.constant0._ZN7cutlass13device_kernelIN5flash19enable_sm80_to_sm89INS1_16FlashAttnFwdSm80INS1_25CollectiveMainloopFwdSm80ILi4ELi1ELb0EN4cute5tupleIJNS5_1CILi128EEENS7_ILi64EEES8_EEELi128ENS_10bfloat16_tEfNS_4arch4Sm80ELb1ELb0ELb1ELb0ELb0ELb0ELb1ELb0EEENS1_21CollectiveEpilogueFwdINS6_IJS8_S8_S9_EEENS6_IJNS7_ILi1EEESH_SH_EEESB_SD_Li128ELb0ELb1ELb0ELb0EEENS1_30DynamicPersistentTileSchedulerILi128ELi128ELb0ELb1ELb0EEEEEEEEEvNT_6ParamsE)
        /*0048*/ 	.short	0x0210
        /*004a*/ 	.short	0x0428


	//----- nvinfo : EIATTR_SW_WAR
	.align		4
.L_416:
        /*004c*/ 	.byte	0x04, 0x36
        /*004e*/ 	.short	(.L_418 - .L_417)
.L_417:
        /*0050*/ 	.word	0x00000008
.L_418:


//--------------------- .nv.info._ZN7cutlass13device_kernelIN5flash19enable_sm80_to_sm89INS1_16FlashAttnFwdSm80INS1_25CollectiveMainloopFwdSm80ILi4ELi1ELb0EN4cute5tupleIJNS5_1CILi128EEENS7_ILi64EEES8_EEELi128ENS_10bfloat16_tEfNS_4arch4Sm80ELb1ELb0ELb1ELb1ELb0ELb0ELb1ELb0EEENS1_21CollectiveEpilogueFwdINS6_IJS8_S8_S9_EEENS6_IJNS7_ILi1EEESH_SH_EEESB_SD_Li128ELb1ELb1ELb0ELb0EEENS1_19SingleTileSchedulerILb1ELb0ELb1ELi128EEEEEEEEEvNT_6ParamsE --------------------------
	.section	.nv.info._ZN7cutlass13device_kernelIN5flash19enable_sm80_to_sm89INS1_16FlashAttnFwdSm80INS1_25CollectiveMainloopFwdSm80ILi4ELi1ELb0EN4cute5tupleIJNS5_1CILi128EEENS7_ILi64EEES8_EEELi128ENS_10bfloat16_tEfNS_4arch4Sm80ELb1ELb0ELb1ELb1ELb0ELb0ELb1ELb0EEENS1_21CollectiveEpilogueFwdINS6_IJS8_S8_S9_EEENS6_IJNS7_ILi1EEESH_SH_EEESB_SD_Li128ELb1ELb1ELb0ELb0EEENS1_19SingleTileSchedulerILb1ELb0ELb1ELi128EEEEEEEEEvNT_6ParamsE,"",@"SHT_CUDA_INFO"
	.sectionflags	@""
	.align	4


	//----- nvinfo : EIATTR_CUDA_API_VERSION
	.align		4
        /*0000*/ 	.byte	0x04, 0x37
        /*0002*/ 	.short	(.L_420 - .L_419)
.L_419:
        /*0004*/ 	.word	0x00000082


	//----- nvinfo : EIATTR_KPARAM_INFO
	.align		4
.L_420:
        /*0008*/ 	.byte	0x04, 0x17
        /*000a*/ 	.short	(.L_422 - .L_421)
.L_421:
        /*000c*/ 	.word	0x00000000
        /*0010*/ 	.short	0x0000
        /*0012*/ 	.short	0x0000
        /*0014*/ 	.byte	0x00, 0xf0, 0x61, 0x10


	//----- nvinfo : EIATTR_SPARSE_MMA_MASK
	.align		4
.L_422:
        /*0018*/ 	.byte	0x03, 0x50
        /*001a*/ 	.short	0x0000


	//----- nvinfo : EIATTR_MAXREG_COUNT
	.align		4
        /*001c*/ 	.byte	0x03, 0x1b
        /*001e*/ 	.short	0x00ff


	//----- nvinfo : EIATTR_MERCURY_ISA_VERSION
	.align		4
        /*0020*/ 	.byte	0x03, 0x5f
        /*0022*/ 	.short	0x0101


	//----- nvinfo : EIATTR_EXIT_INSTR_OFFSETS
	.align		4
        /*0024*/ 	.byte	0x04, 0x1c
        /*0026*/ 	.short	(.L_424 - .L_423)


	//   ....[0]....
.L_423:
        /*0028*/ 	.word	0x00000010


	//----- nvinfo : EIATTR_MAX_THREADS
	.align		4
.L_424:
        /*002c*/ 	.byte	0x04, 0x05
        /*002e*/ 	.short	(.L_426 - .L_425)
.L_425:
        /*0030*/ 	.word	0x00000080
        /*0034*/ 	.word	0x00000001
        /*0038*/ 	.word	0x00000001


	//----- nvinfo : EIATTR_CBANK_PARAM_SIZE
	.align		4
.L_426:
        /*003c*/ 	.byte	0x03, 0x19
        /*003e*/ 	.short	0x0418


	//----- nvinfo : EIATTR_PARAM_CBANK
	.align		4
        /*0040*/ 	.byte	0x04, 0x0a
        /*0042*/ 	.short	(.L_428 - .L_427)
	.align		4
.L_427:
        /*0044*/ 	.word	index@(.nv.constant0._ZN7cutlass13device_kernelIN5flash19enable_sm80_to_sm89INS1_16FlashAttnFwdSm80INS1_25CollectiveMainloopFwdSm80ILi4ELi1ELb0EN4cute5tupleIJNS5_1CILi128EEENS7_ILi64EEES8_EEELi128ENS_10bfloat16_tEfNS_4arch4Sm80ELb1ELb0ELb1ELb1ELb0ELb0ELb1ELb0EEENS1_21CollectiveEpilogueFwdINS6_IJS8_S8_S9_EEENS6_IJNS7_ILi1EEESH_SH_EEESB_SD_Li128ELb1ELb1ELb0ELb0EEENS1_19SingleTileSchedulerILb1ELb0ELb1ELi128EEEEEEEEEvNT_6ParamsE)
        /*0048*/ 	.short	0x0210
        /*004a*/ 	.short	0x0418


	//----- nvinfo : EIATTR_SW_WAR
	.align		4
.L_428:
        /*004c*/ 	.byte	0x04, 0x36
        /*004e*/ 	.short	(.L_430 - .L_429)
.L_429:
        /*0050*/ 	.word	0x00000008
.L_430:


//--------------------- .nv.info._ZN7cutlass13device_kernelIN5flash19enable_sm80_to_sm89INS1_16FlashAttnFwdSm80INS1_25CollectiveMainloopFwdSm80ILi4ELi1ELb0EN4cute5tupleIJNS5_1CILi128EEENS7_ILi64EEES8_EEELi128ENS_10bfloat16_tEfNS_4arch4Sm80ELb1ELb0ELb1ELb1ELb0ELb1ELb1ELb0EEENS1_21CollectiveEpilogueFwdINS6_IJS8_S8_S9_EEENS6_IJNS7_ILi1EEESH_SH_EEESB_SD_Li128ELb1ELb1ELb0ELb0EEENS1_19SingleTileSchedulerILb1ELb0ELb1ELi128EEEEEEEEEvNT_6ParamsE --------------------------
	.section	.nv.info._ZN7cutlass13device_kernelIN5flash19enable_sm80_to_sm89INS1_16FlashAttnFwdSm80INS1_25CollectiveMainloopFwdSm80ILi4ELi1ELb0EN4cute5tupleIJNS5_1CILi128EEENS7_ILi64EEES8_EEELi128ENS_10bfloat16_tEfNS_4arch4Sm80ELb1ELb0ELb1ELb1ELb0ELb1ELb1ELb0EEENS1_21CollectiveEpilogueFwdINS6_IJS8_S8_S9_EEENS6_IJNS7_ILi1EEESH_SH_EEESB_SD_Li128ELb1ELb1ELb0ELb0EEENS1_19SingleTileSchedulerILb1ELb0ELb1ELi128EEEEEEEEEvNT_6ParamsE,"",@"SHT_CUDA_INFO"
	.sectionflags	@""
	.align	4


	//----- nvinfo : EIATTR_CUDA_API_VERSION
	.align		4
        /*0000*/ 	.byte	0x04, 0x37
        /*0002*/ 	.short	(.L_432 - .L_431)
.L_431:
        /*0004*/ 	.word	0x00000082


	//----- nvinfo : EIATTR_KPARAM_INFO
	.align		4
.L_432:
        /*0008*/ 	.byte	0x04, 0x17
        /*000a*/ 	.short	(.L_434 - .L_433)
.L_433:
        /*000c*/ 	.word	0x00000000
        /*0010*/ 	.short	0x0000
        /*0012*/ 	.short	0x0000
        /*0014*/ 	.byte	0x00, 0xf0, 0x61, 0x10


	//----- nvinfo : EIATTR_SPARSE_MMA_MASK
	.align		4
.L_434:
        /*0018*/ 	.byte	0x03, 0x50
        /*001a*/ 	.short	0x0000


	//----- nvinfo : EIATTR_MAXREG_COUNT
	.align		4
        /*001c*/ 	.byte	0x03, 0x1b
        /*001e*/ 	.short	0x00ff


	//----- nvinfo : EIATTR_MERCURY_ISA_VERSION
	.align		4
        /*0020*/ 	.byte	0x03, 0x5f
        /*0022*/ 	.short	0x0101


	//----- nvinfo : EIATTR_EXIT_INSTR_OFFSETS
	.align		4
        /*0024*/ 	.byte	0x04, 0x1c
        /*0026*/ 	.short	(.L_436 - .L_435)


	//   ....[0]....
.L_435:
        /*0028*/ 	.word	0x00000010


	//----- nvinfo : EIATTR_MAX_THREADS
	.align		4
.L_436:
        /*002c*/ 	.byte	0x04, 0x05
        /*002e*/ 	.short	(.L_438 - .L_437)
.L_437:
        /*0030*/ 	.word	0x00000080
        /*0034*/ 	.word	0x00000001
        /*0038*/ 	.word	0x00000001


	//----- nvinfo : EIATTR_CBANK_PARAM_SIZE
	.align		4
.L_438:
        /*003c*/ 	.byte	0x03, 0x19
        /*003e*/ 	.short	0x0418


	//----- nvinfo : EIATTR_PARAM_CBANK
	.align		4
        /*0040*/ 	.byte	0x04, 0x0a
        /*0042*/ 	.short	(.L_440 - .L_439)
	.align		4
.L_439:
        /*0044*/ 	.word	index@(.nv.constant0._ZN7cutlass13device_kernelIN5flash19enable_sm80_to_sm89INS1_16FlashAttnFwdSm80INS1_25CollectiveMainloopFwdSm80ILi4ELi1ELb0EN4cute5tupleIJNS5_1CILi128EEENS7_ILi64EEES8_EEELi128ENS_10bfloat16_tEfNS_4arch4Sm80ELb1ELb0ELb1ELb1ELb0ELb1ELb1ELb0EEENS1_21CollectiveEpilogueFwdINS6_IJS8_S8_S9_EEENS6_IJNS7_ILi1EEESH_SH_EEESB_SD_Li128ELb1ELb1ELb0ELb0EEENS1_19SingleTileSchedulerILb1ELb0ELb1ELi128EEEEEEEEEvNT_6ParamsE)
        /*0048*/ 	.short	0x0210
        /*004a*/ 	.short	0x0418


	//----- nvinfo : EIATTR_SW_WAR
	.align		4
.L_440:
        /*004c*/ 	.byte	0x04, 0x36
        /*004e*/ 	.short	(.L_442 - .L_441)
.L_441:
        /*0050*/ 	.word	0x00000008
.L_442:


//--------------------- .nv.info._ZN7cutlass13device_kernelIN5flash19enable_sm80_to_sm89INS1_16FlashAttnFwdSm80INS1_25CollectiveMainloopFwdSm80ILi8ELi1ELb1EN4cute5tupleIJNS5_1CILi128EEES8_S8_EEELi128ENS_10bfloat16_tEfNS_4arch4Sm80ELb0ELb0ELb0ELb0ELb0ELb0ELb1ELb0EEENS1_21CollectiveEpilogueFwdIS9_NS6_IJNS7_ILi1EEESF_SF_EEESA_SC_Li256ELb0ELb1ELb0ELb0EEENS1_19SingleTileSchedulerILb0ELb0ELb1ELi128EEEEEEEEEvNT_6ParamsE --------------------------
	.section	.nv.info._ZN7cutlass13device_kernelIN5flash19enable_sm80_to_sm89INS1_16FlashAttnFwdSm80INS1_25CollectiveMainloopFwdSm80ILi8ELi1ELb1EN4cute5tupleIJNS5_1CILi128EEES8_S8_EEELi128ENS_10bfloat16_tEfNS_4arch4Sm80ELb0ELb0ELb0ELb0ELb0ELb0ELb1ELb0EEENS1_21CollectiveEpilogueFwdIS9_NS6_IJNS7_ILi1EEESF_SF_EEESA_SC_Li256ELb0ELb1ELb0ELb0EEENS1_19SingleTileSchedulerILb0ELb0ELb1ELi128EEEEEEEEEvNT_6ParamsE,"",@"SHT_CUDA_INFO"
	.sectionflags	@""
	.align	4


	//----- nvinfo : EIATTR_CUDA_API_VERSION
	.align		4
        /*0000*/ 	.byte	0x04, 0x37
        /*0002*/ 	.short	(.L_444 - .L_443)
.L_443:
        /*0004*/ 	.word	0x00000082


	//----- nvinfo : EIATTR_KPARAM_INFO
	.align		4
.L_444:
        /*0008*/ 	.byte	0x04, 0x17
        /*000a*/ 	.short	(.L_446 - .L_445)
.L_445:
        /*000c*/ 	.word	0x00000000
        /*0010*/ 	.short	0x0000
        /*0012*/ 	.short	0x0000
        /*0014*/ 	.byte	0x00, 0xf0, 0x61, 0x10


	//----- nvinfo : EIATTR_SPARSE_MMA_MASK
	.align		4
.L_446:
        /*0018*/ 	.byte	0x03, 0x50
        /*001a*/ 	.short	0x0000


	//----- nvinfo : EIATTR_MAXREG_COUNT
	.align		4
        /*001c*/ 	.byte	0x03, 0x1b
        /*001e*/ 	.short	0x00ff


	//----- nvinfo : EIATTR_MERCURY_ISA_VERSION
	.align		4
        /*0020*/ 	.byte	0x03, 0x5f
        /*0022*/ 	.short	0x0101


	//----- nvinfo : EIATTR_EXIT_INSTR_OFFSETS
	.align		4
        /*0024*/ 	.byte	0x04, 0x1c
        /*0026*/ 	.short	(.L_448 - .L_447)


	//   ....[0]....
.L_447:
        /*0028*/ 	.word	0x00000010


	//----- nvinfo : EIATTR_MAX_THREADS
	.align		4
.L_448:
        /*002c*/ 	.byte	0x04, 0x05
        /*002e*/ 	.short	(.L_450 - .L_449)
.L_449:
        /*0030*/ 	.word	0x00000100
        /*0034*/ 	.word	0x00000001
        /*0038*/ 	.word	0x00000001


	//----- nvinfo : EIATTR_CBANK_PARAM_SIZE
	.align		4
.L_450:
        /*003c*/ 	.byte	0x03, 0x19
        /*003e*/ 	.short	0x0418


	//----- nvinfo : EIATTR_PARAM_CBANK
	.align		4
        /*0040*/ 	.byte	0x04, 0x0a
        /*0042*/ 	.short	(.L_452 - .L_451)
	.align		4
.L_451:
        /*0044*/ 	.word	index@(.nv.constant0._ZN7cutlass13device_kernelIN5flash19enable_sm80_to_sm89INS1_16FlashAttnFwdSm80INS1_25CollectiveMainloopFwdSm80ILi8ELi1ELb1EN4cute5tupleIJNS5_1CILi128EEES8_S8_EEELi128ENS_10bfloat16_tEfNS_4arch4Sm80ELb0ELb0ELb0ELb0ELb0ELb0ELb1ELb0EEENS1_21CollectiveEpilogueFwdIS9_NS6_IJNS7_ILi1EEESF_SF_EEESA_SC_Li256ELb0ELb1ELb0ELb0EEENS1_19SingleTileSchedulerILb0ELb0ELb1ELi128EEEEEEEEEvNT_6ParamsE)
        /*0048*/ 	.short	0x0210
        /*004a*/ 	.short	0x0418


	//----- nvinfo : EIATTR_SW_WAR
	.align		4
.L_452:
        /*004c*/ 	.byte	0x04, 0x36
        /*004e*/ 	.short	(.L_454 - .L_453)
.L_453:
        /*0050*/ 	.word	0x00000008
.L_454:


//--------------------- .nv.info._ZN7cutlass13device_kernelIN5flash19enable_sm80_to_sm89INS1_16FlashAttnFwdSm80INS1_25CollectiveMainloopFwdSm80ILi8ELi1ELb1EN4cute5tupleIJNS5_1CILi128EEES8_S8_EEELi128ENS_10bfloat16_tEfNS_4arch4Sm80ELb0ELb0ELb0ELb1ELb0ELb0ELb1ELb0EEENS1_21CollectiveEpilogueFwdIS9_NS6_IJNS7_ILi1EEESF_SF_EEESA_SC_Li256ELb1ELb1ELb0ELb0EEENS1_19SingleTileSchedulerILb1ELb0ELb1ELi128EEEEEEEEEvNT_6ParamsE --------------------------
	.section	.nv.info._ZN7cutlass13device_kernelIN5flash19enable_sm80_to_sm89INS1_16FlashAttnFwdSm80INS1_25CollectiveMainloopFwdSm80ILi8ELi1ELb1EN4cute5tupleIJNS5_1CILi128EEES8_S8_EEELi128ENS_10bfloat16_tEfNS_4arch4Sm80ELb0ELb0ELb0ELb1ELb0ELb0ELb1ELb0EEENS1_21CollectiveEpilogueFwdIS9_NS6_IJNS7_ILi1EEESF_SF_EEESA_SC_Li256ELb1ELb1ELb0ELb0EEENS1_19SingleTileSchedulerILb1ELb0ELb1ELi128EEEEEEEEEvNT_6ParamsE,"",@"SHT_CUDA_INFO"
	.sectionflags	@""
	.align	4


	//----- nvinfo : EIATTR_CUDA_API_VERSION
	.align		4
        /*0000*/ 	.byte	0x04, 0x37
        /*0002*/ 	.short	(.L_456 - .L_455)
.L_455:
        /*0004*/ 	.word	0x00000082


	//----- nvinfo : EIATTR_KPARAM_INFO
	.align		4
.L_456:
        /*0008*/ 	.byte	0x04, 0x17
        /*000a*/ 	.short	(.L_458 - .L_457)
.L_457:
        /*000c*/ 	.word	0x00000000
        /*0010*/ 	.short	0x0000
        /*0012*/ 	.short	0x0000
        /*0014*/ 	.byte	0x00, 0xf0, 0x61, 0x10


	//----- nvinfo : EIATTR_SPARSE_MMA_MASK
	.align		4
.L_458:
        /*0018*/ 	.byte	0x03, 0x50
        /*001a*/ 	.short	0x0000


	//----- nvinfo : EIATTR_MAXREG_COUNT
	.align		4
        /*001c*/ 	.byte	0x03, 0x1b
        /*001e*/ 	.short	0x00ff


	//----- nvinfo : EIATTR_MERCURY_ISA_VERSION
	.align		4
        /*0020*/ 	.byte	0x03, 0x5f
        /*0022*/ 	.short	0x0101


	//----- nvinfo : EIATTR_EXIT_INSTR_OFFSETS
	.align		4
        /*0024*/ 	.byte	0x04, 0x1c
        /*0026*/ 	.short	(.L_460 - .L_459)


	//   ....[0]....
.L_459:
        /*0028*/ 	.word	0x00000010


	//----- nvinfo : EIATTR_MAX_THREADS
	.align		4
.L_460:
        /*002c*/ 	.byte	0x04, 0x05
        /*002e*/ 	.short	(.L_462 - .L_461)
.L_461:
        /*0030*/ 	.word	0x00000100
        /*0034*/ 	.word	0x00000001
        /*0038*/ 	.word	0x00000001


	//----- nvinfo : EIATTR_CBANK_PARAM_SIZE
	.align		4
.L_462:
        /*003c*/ 	.byte	0x03, 0x19
        /*003e*/ 	.short	0x0418


	//----- nvinfo : EIATTR_PARAM_CBANK
	.align		4
        /*0040*/ 	.byte	0x04, 0x0a
        /*0042*/ 	.short	(.L_464 - .L_463)
	.align		4
.L_463:
        /*0044*/ 	.word	index@(.nv.constant0._ZN7cutlass13device_kernelIN5flash19enable_sm80_to_sm89INS1_16FlashAttnFwdSm80INS1_25CollectiveMainloopFwdSm80ILi8ELi1ELb1EN4cute5tupleIJNS5_1CILi128EEES8_S8_EEELi128ENS_10bfloat16_tEfNS_4arch4Sm80ELb0ELb0ELb0ELb1ELb0ELb0ELb1ELb0EEENS1_21CollectiveEpilogueFwdIS9_NS6_IJNS7_ILi1EEESF_SF_EEESA_SC_Li256ELb1ELb1ELb0ELb0EEENS1_19SingleTileSchedulerILb1ELb0ELb1ELi128EEEEEEEEEvNT_6ParamsE)
        /*0048*/ 	.short	0x0210
        /*004a*/ 	.short	0x0418


	//----- nvinfo : EIATTR_SW_WAR
	.align		4
.L_464:
        /*004c*/ 	.byte	0x04, 0x36
        /*004e*/ 	.short	(.L_466 - .L_465)
.L_465:
        /*0050*/ 	.word	0x00000008
.L_466:


//--------------------- .nv.info._ZN7cutlass13device_kernelIN5flash19enable_sm80_to_sm89INS1_16FlashAttnFwdSm80INS1_25CollectiveMainloopFwdSm80ILi8ELi1ELb1EN4cute5tupleIJNS5_1CILi128EEES8_S8_EEELi128ENS_10bfloat16_tEfNS_4arch4Sm80ELb0ELb0ELb0ELb1ELb0ELb1ELb1ELb0EEENS1_21CollectiveEpilogueFwdIS9_NS6_IJNS7_ILi1EEESF_SF_EEESA_SC_Li256ELb1ELb1ELb0ELb0EEENS1_19SingleTileSchedulerILb1ELb0ELb1ELi128EEEEEEEEEvNT_6ParamsE --------------------------
	.section	.nv.info._ZN7cutlass13device_kernelIN5flash19enable_sm80_to_sm89INS1_16FlashAttnFwdSm80INS1_25CollectiveMainloopFwdSm80ILi8ELi1ELb1EN4cute5tupleIJNS5_1CILi128EEES8_S8_EEELi128ENS_10bfloat16_tEfNS_4arch4Sm80ELb0ELb0ELb0ELb1ELb0ELb1ELb1ELb0EEENS1_21CollectiveEpilogueFwdIS9_NS6_IJNS7_ILi1EEESF_SF_EEESA_SC_Li256ELb1ELb1ELb0ELb0EEENS1_19SingleTileSchedulerILb1ELb0ELb1ELi128EEEEEEEEEvNT_6ParamsE,"",@"SHT_CUDA_INFO"
	.sectionflags	@""
	.align	4


	//----- nvinfo : EIATTR_CUDA_API_VERSION
	.align		4
        /*0000*/ 	.byte	0x04, 0x37
        /*0002*/ 	.short	(.L_468 - .L_467)
.L_467:
        /*0004*/ 	.word	0x00000082


	//----- nvinfo : EIATTR_KPARAM_INFO
	.align		4
.L_468:
        /*0008*/ 	.byte	0x04, 0x17
        /*000a*/ 	.short	(.L_470 - .L_469)
.L_469:
        /*000c*/ 	.word	0x00000000
        /*0010*/ 	.short	0x0000
        /*0012*/ 	.short	0x0000
        /*0014*/ 	.byte	0x00, 0xf0, 0x61, 0x10


	//----- nvinfo : EIATTR_SPARSE_MMA_MASK
	.align		4
.L_470:
        /*0018*/ 	.byte	0x03, 0x50
        /*001a*/ 	.short	0x0000


	//----- nvinfo : EIATTR_MAXREG_COUNT
	.align		4
        /*001c*/ 	.byte	0x03, 0x1b
        /*001e*/ 	.short	0x00ff


	//----- nvinfo : EIATTR_MERCURY_ISA_VERSION
	.align		4
        /*0020*/ 	.byte	0x03, 0x5f
        /*0022*/ 	.short	0x0101


	//----- nvinfo : EIATTR_EXIT_INSTR_OFFSETS
	.align		4
        /*0024*/ 	.byte	0x04, 0x1c
        /*0026*/ 	.short	(.L_472 - .L_471)


	//   ....[0]....
.L_471:
        /*0028*/ 	.word	0x00000010


	//----- nvinfo : EIATTR_MAX_THREADS
	.align		4
.L_472:
        /*002c*/ 	.byte	0x04, 0x05
        /*002e*/ 	.short	(.L_474 - .L_473)
.L_473:
        /*0030*/ 	.word	0x00000100
        /*0034*/ 	.word	0x00000001
        /*0038*/ 	.word	0x00000001


	//----- nvinfo : EIATTR_CBANK_PARAM_SIZE
	.align		4
.L_474:
        /*003c*/ 	.byte	0x03, 0x19
        /*003e*/ 	.short	0x0418


	//----- nvinfo : EIATTR_PARAM_CBANK
	.align		4
        /*0040*/ 	.byte	0x04, 0x0a
        /*0042*/ 	.short	(.L_476 - .L_475)
	.align		4
.L_475:
        /*0044*/ 	.word	index@(.nv.constant0._ZN7cutlass13device_kernelIN5flash19enable_sm80_to_sm89INS1_16FlashAttnFwdSm80INS1_25CollectiveMainloopFwdSm80ILi8ELi1ELb1EN4cute5tupleIJNS5_1CILi128EEES8_S8_EEELi128ENS_10bfloat16_tEfNS_4arch4Sm80ELb0ELb0ELb0ELb1ELb0ELb1ELb1ELb0EEENS1_21CollectiveEpilogueFwdIS9_NS6_IJNS7_ILi1EEESF_SF_EEESA_SC_Li256ELb1ELb1ELb0ELb0EEENS1_19SingleTileSchedulerILb1ELb0ELb1ELi128EEEEEEEEEvNT_6ParamsE)
        /*0048*/ 	.short	0x0210
        /*004a*/ 	.short	0x0418


	//----- nvinfo : EIATTR_SW_WAR
	.align		4
.L_476:
        /*004c*/ 	.byte	0x04, 0x36
        /*004e*/ 	.short	(.L_478 - .L_477)
.L_477:
        /*0050*/ 	.word	0x00000008
.L_478:


//--------------------- .nv.info._ZN7cutlass13device_kernelIN5flash19enable_sm80_to_sm89INS1_16FlashAttnFwdSm80INS1_25CollectiveMainloopFwdSm80ILi8ELi1ELb1EN4cute5tupleIJNS5_1CILi128EEENS7_ILi96EEES8_EEELi128ENS_10bfloat16_tEfNS_4arch4Sm80ELb0ELb1ELb0ELb0ELb0ELb0ELb1ELb0EEENS1_21CollectiveEpilogueFwdINS6_IJS8_S8_S9_EEENS6_IJNS7_ILi1EEESH_SH_EEESB_SD_Li256ELb0ELb1ELb0ELb0EEENS1_19SingleTileSchedulerILb0ELb0ELb1ELi128EEEEEEEEEvNT_6ParamsE --------------------------
	.section	.nv.info._ZN7cutlass13device_kernelIN5flash19enable_sm80_to_sm89INS1_16FlashAttnFwdSm80INS1_25CollectiveMainloopFwdSm80ILi8ELi1ELb1EN4cute5tupleIJNS5_1CILi128EEENS7_ILi96EEES8_EEELi128ENS_10bfloat16_tEfNS_4arch4Sm80ELb0ELb1ELb0ELb0ELb0ELb0ELb1ELb0EEENS1_21CollectiveEpilogueFwdINS6_IJS8_S8_S9_EEENS6_IJNS7_ILi1EEESH_SH_EEESB_SD_Li256ELb0ELb1ELb0ELb0EEENS1_19SingleTileSchedulerILb0ELb0ELb1ELi128EEEEEEEEEvNT_6ParamsE,"",@"SHT_CUDA_INFO"
	.sectionflags	@""
	.align	4


	//----- nvinfo : EIATTR_CUDA_API_VERSION
	.align		4
        /*0000*/ 	.byte	0x04, 0x37
        /*0002*/ 	.short	(.L_480 - .L_479)
.L_479:
        /*0004*/ 	.word	0x00000082


	//----- nvinfo : EIATTR_KPARAM_INFO
	.align		4
.L_480:
        /*0008*/ 	.byte	0x04, 0x17
        /*000a*/ 	.short	(.L_482 - .L_481)
.L_481:
        /*000c*/ 	.word	0x00000000
        /*0010*/ 	.short	0x0000
        /*0012*/ 	.short	0x0000
        /*0014*/ 	.byte	0x00, 0xf0, 0x61, 0x10


	//----- nvinfo : EIATTR_SPARSE_MMA_MASK
	.align		4
.L_482:
        /*0018*/ 	.byte	0x03, 0x50
        /*001a*/ 	.short	0x0000


	//----- nvinfo : EIATTR_MAXREG_COUNT
	.align		4
        /*001c*/ 	.byte	0x03, 0x1b
        /*001e*/ 	.short	0x00ff


	//----- nvinfo : EIATTR_MERCURY_ISA_VERSION
	.align		4
        /*0020*/ 	.byte	0x03, 0x5f
        /*0022*/ 	.short	0x0101


	//----- nvinfo : EIATTR_EXIT_INSTR_OFFSETS
	.align		4
        /*0024*/ 	.byte	0x04, 0x1c
        /*0026*/ 	.short	(.L_484 - .L_483)


	//   ....[0]....
.L_483:
        /*0028*/ 	.word	0x00000010


	//----- nvinfo : EIATTR_MAX_THREADS
	.align		4
.L_484:
        /*002c*/ 	.byte	0x04, 0x05
        /*002e*/ 	.short	(.L_486 - .L_485)
.L_485:
        /*0030*/ 	.word	0x00000100
        /*0034*/ 	.word	0x00000001
        /*0038*/ 	.word	0x00000001


	//----- nvinfo : EIATTR_CBANK_PARAM_SIZE
	.align		4
.L_486:
        /*003c*/ 	.byte	0x03, 0x19
        /*003e*/ 	.short	0x0418


	//----- nvinfo : EIATTR_PARAM_CBANK
	.align		4
        /*0040*/ 	.byte	0x04, 0x0a
        /*0042*/ 	.short	(.L_488 - .L_487)
	.align		4
.L_487:
        /*0044*/ 	.word	index@(.nv.constant0._ZN7cutlass13device_kernelIN5flash19enable_sm80_to_sm89INS1_16FlashAttnFwdSm80INS1_25CollectiveMainloopFwdSm80ILi8ELi1ELb1EN4cute5tupleIJNS5_1CILi128EEENS7_ILi96EEES8_EEELi128ENS_10bfloat16_tEfNS_4arch4Sm80ELb0ELb1ELb0ELb0ELb0ELb0ELb1ELb0EEENS1_21CollectiveEpilogueFwdINS6_IJS8_S8_S9_EEENS6_IJNS7_ILi1EEESH_SH_EEESB_SD_Li256ELb0ELb1ELb0ELb0EEENS1_19SingleTileSchedulerILb0ELb0ELb1ELi128EEEEEEEEEvNT_6ParamsE)
        /*0048*/ 	.short	0x0210
        /*004a*/ 	.short	0x0418


	//----- nvinfo : EIATTR_SW_WAR
	.align		4
.L_488:
        /*004c*/ 	.byte	0x04, 0x36
        /*004e*/ 	.short	(.L_490 - .L_489)
.L_489:
        /*0050*/ 	.word	0x00000008
.L_490:


//--------------------- .nv.info._ZN7cutlass13device_kernelIN5flash19enable_sm80_to_sm89INS1_16FlashAttnFwdSm80INS1_25CollectiveMainloopFwdSm80ILi8ELi1ELb1EN4cute5tupleIJNS5_1CILi128EEENS7_ILi96EEES8_EEELi128ENS_10bfloat16_tEfNS_4arch4Sm80ELb0ELb1ELb0ELb1ELb0ELb0ELb1ELb0EEENS1_21CollectiveEpilogueFwdINS6_IJS8_S8_S9_EEENS6_IJNS7_ILi1EEESH_SH_EEESB_SD_Li256ELb1ELb1ELb0ELb0EEENS1_19SingleTileSchedulerILb1ELb0ELb1ELi128EEEEEEEEEvNT_6ParamsE --------------------------
	.section	.nv.info._ZN7cutlass13device_kernelIN5flash19enable_sm80_to_sm89INS1_16FlashAttnFwdSm80INS1_25CollectiveMainloopFwdSm80ILi8ELi1ELb1EN4cute5tupleIJNS5_1CILi128EEENS7_ILi96EEES8_EEELi128ENS_10bfloat16_tEfNS_4arch4Sm80ELb0ELb1ELb0ELb1ELb0ELb0ELb1ELb0EEENS1_21CollectiveEpilogueFwdINS6_IJS8_S8_S9_EEENS6_IJNS7_ILi1EEESH_SH_EEESB_SD_Li256ELb1ELb1ELb0ELb0EEENS1_19SingleTileSchedulerILb1ELb0ELb1ELi128EEEEEEEEEvNT_6ParamsE,"",@"SHT_CUDA_INFO"
	.sectionflags	@""
	.align	4


	//----- nvinfo : EIATTR_CUDA_API_VERSION
	.align		4
        /*0000*/ 	.byte	0x04, 0x37
        /*0002*/ 	.short	(.L_492 - .L_491)
.L_491:
        /*0004*/ 	.word	0x00000082


	//----- nvinfo : EIATTR_KPARAM_INFO
	.align		4
.L_492:
        /*0008*/ 	.byte	0x04, 0x17
        /*000a*/ 	.short	(.L_494 - .L_493)
.L_493:
        /*000c*/ 	.word	0x00000000
        /*0010*/ 	.short	0x0000
        /*0012*/ 	.short	0x0000
        /*0014*/ 	.byte	0x00, 0xf0, 0x61, 0x10


	//----- nvinfo : EIATTR_SPARSE_MMA_MASK
	.align		4
.L_494:
        /*0018*/ 	.byte	0x03, 0x50
        /*001a*/ 	.short	0x0000


	//----- nvinfo : EIATTR_MAXREG_COUNT
	.align		4
        /*001c*/ 	.byte	0x03, 0x1b
        /*001e*/ 	.short	0x00ff


	//----- nvinfo : EIATTR_MERCURY_ISA_VERSION
	.align		4
        /*0020*/ 	.byte	0x03, 0x5f
        /*0022*/ 	.short	0x0101


	//----- nvinfo : EIATTR_EXIT_INSTR_OFFSETS
	.align		4
        /*0024*/ 	.byte	0x04, 0x1c
        /*0026*/ 	.short	(.L_496 - .L_495)


	//   ....[0]....
.L_495:
        /*0028*/ 	.word	0x00000010


	//----- nvinfo : EIATTR_MAX_THREADS
	.align		4
.L_496:
        /*002c*/ 	.byte	0x04, 0x05
        /*002e*/ 	.short	(.L_498 - .L_497)
.L_497:
        /*0030*/ 	.word	0x00000100
        /*0034*/ 	.word	0x00000001
        /*0038*/ 	.word	0x00000001


	//----- nvinfo : EIATTR_CBANK_PARAM_SIZE
	.align		4
.L_498:
        /*003c*/ 	.byte	0x03, 0x19
        /*003e*/ 	.short	0x0418


	//----- nvinfo : EIATTR_PARAM_CBANK
	.align		4
        /*0040*/ 	.byte	0x04, 0x0a
        /*0042*/ 	.short	(.L_500 - .L_499)
	.align		4
.L_499:
        /*0044*/ 	.word	index@(.nv.constant0._ZN7cutlass13device_kernelIN5flash19enable_sm80_to_sm89INS1_16FlashAttnFwdSm80INS1_25CollectiveMainloopFwdSm80ILi8ELi1ELb1EN4cute5tupleIJNS5_1CILi128EEENS7_ILi96EEES8_EEELi128ENS_10bfloat16_tEfNS_4arch4Sm80ELb0ELb1ELb0ELb1ELb0ELb0ELb1ELb0EEENS1_21CollectiveEpilogueFwdINS6_IJS8_S8_S9_EEENS6_IJNS7_ILi1EEESH_SH_EEESB_SD_Li256ELb1ELb1ELb0ELb0EEENS1_19SingleTileSchedulerILb1ELb0ELb1ELi128EEEEEEEEEvNT_6ParamsE)
        /*0048*/ 	.short	0x0210
        /*004a*/ 	.short	0x0418


	//----- nvinfo : EIATTR_SW_WAR
	.align		4
.L_500:
        /*004c*/ 	.byte	0x04, 0x36
        /*004e*/ 	.short	(.L_502 - .L_501)
.L_501:
        /*0050*/ 	.word	0x00000008
.L_502:


//--------------------- .nv.info._ZN7cutlass13device_kernelIN5flash19enable_sm80_to_sm89INS1_16FlashAttnFwdSm80INS1_25CollectiveMainloopFwdSm80ILi8ELi1ELb1EN4cute5tupleIJNS5_1CILi128EEENS7_ILi96EEES8_EEELi128ENS_10bfloat16_tEfNS_4arch4Sm80ELb0ELb1ELb0ELb1ELb0ELb1ELb1ELb0EEENS1_21CollectiveEpilogueFwdINS6_IJS8_S8_S9_EEENS6_IJNS7_ILi1EEESH_SH_EEESB_SD_Li256ELb1ELb1ELb0ELb0EEENS1_19SingleTileSchedulerILb1ELb0ELb1ELi128EEEEEEEEEvNT_6ParamsE --------------------------
	.section	.nv.info._ZN7cutlass13device_kernelIN5flash19enable_sm80_to_sm89INS1_16FlashAttnFwdSm80INS1_25CollectiveMainloopFwdSm80ILi8ELi1ELb1EN4cute5tupleIJNS5_1CILi128EEENS7_ILi96EEES8_EEELi128ENS_10bfloat16_tEfNS_4arch4Sm80ELb0ELb1ELb0ELb1ELb0ELb1ELb1ELb0EEENS1_21CollectiveEpilogueFwdINS6_IJS8_S8_S9_EEENS6_IJNS7_ILi1EEESH_SH_EEESB_SD_Li256ELb1ELb1ELb0ELb0EEENS1_19SingleTileSchedulerILb1ELb0ELb1ELi128EEEEEEEEEvNT_6ParamsE,"",@"SHT_CUDA_INFO"
	.sectionflags	@""
	.align	4


	//----- nvinfo : EIATTR_CUDA_API_VERSION
	.align		4
        /*0000*/ 	.byte	0x04, 0x37
        /*0002*/ 	.short	(.L_504 - .L_503)
.L_503:
        /*0004*/ 	.word	0x00000082


	//----- nvinfo : EIATTR_KPARAM_INFO
	.align		4
.L_504:
        /*0008*/ 	.byte	0x04, 0x17
        /*000a*/ 	.short	(.L_506 - .L_505)
.L_505:
        /*000c*/ 	.word	0x00000000
        /*0010*/ 	.short	0x0000
        /*0012*/ 	.short	0x0000
        /*0014*/ 	.byte	0x00, 0xf0, 0x61, 0x10


	//----- nvinfo : EIATTR_SPARSE_MMA_MASK
	.align		4
.L_506:
        /*0018*/ 	.byte	0x03, 0x50
        /*001a*/ 	.short	0x0000


	//----- nvinfo : EIATTR_MAXREG_COUNT
	.align		4
        /*001c*/ 	.byte	0x03, 0x1b
        /*001e*/ 	.short	0x00ff


	//----- nvinfo : EIATTR_MERCURY_ISA_VERSION
	.align		4
        /*0020*/ 	.byte	0x03, 0x5f
        /*0022*/ 	.short	0x0101


	//----- nvinfo : EIATTR_EXIT_INSTR_OFFSETS
	.align		4
        /*0024*/ 	.byte	0x04, 0x1c
        /*0026*/ 	.short	(.L_508 - .L_507)


	//   ....[0]....
.L_507:
        /*0028*/ 	.word	0x00000010


	//----- nvinfo : EIATTR_MAX_THREADS
	.align		4
.L_508:
        /*002c*/ 	.byte	0x04, 0x05
        /*002e*/ 	.short	(.L_510 - .L_509)
.L_509:
        /*0030*/ 	.word	0x00000100
        /*0034*/ 	.word	0x00000001
        /*0038*/ 	.word	0x00000001


	//----- nvinfo : EIATTR_CBANK_PARAM_SIZE
	.align		4
.L_510:
        /*003c*/ 	.byte	0x03, 0x19
        /*003e*/ 	.short	0x0418


	//----- nvinfo : EIATTR_PARAM_CBANK
	.align		4
        /*0040*/ 	.byte	0x04, 0x0a
        /*0042*/ 	.short	(.L_512 - .L_511)
	.align		4
.L_511:
        /*0044*/ 	.word	index@(.nv.constant0._ZN7cutlass13device_kernelIN5flash19enable_sm80_to_sm89INS1_16FlashAttnFwdSm80INS1_25CollectiveMainloopFwdSm80ILi8ELi1ELb1EN4cute5tupleIJNS5_1CILi128EEENS7_ILi96EEES8_EEELi128ENS_10bfloat16_tEfNS_4arch4Sm80ELb0ELb1ELb0ELb1ELb0ELb1ELb1ELb0EEENS1_21CollectiveEpilogueFwdINS6_IJS8_S8_S9_EEENS6_IJNS7_ILi1EEESH_SH_EEESB_SD_Li256ELb1ELb1ELb0ELb0EEENS1_19SingleTileSchedulerILb1ELb0ELb1ELi128EEEEEEEEEvNT_6ParamsE)
        /*0048*/ 	.short	0x0210
        /*004a*/ 	.short	0x0418


	//----- nvinfo : EIATTR_SW_WAR
	.align		4
.L_512:
        /*004c*/ 	.byte	0x04, 0x36
        /*004e*/ 	.short	(.L_514 - .L_513)
.L_513:
        /*0050*/ 	.word	0x00000008
.L_514:


//--------------------- .nv.info._ZN7cutlass13device_kernelIN5flash19enable_sm80_to_sm89INS1_16FlashAttnFwdSm80INS1_25CollectiveMainloopFwdSm80ILi8ELi1ELb1EN4cute5tupleIJNS5_1CILi128EEES8_S8_EEELi128ENS_10bfloat16_tEfNS_4arch4Sm80ELb1ELb0ELb0ELb0ELb0ELb0ELb1ELb0EEENS1_21CollectiveEpilogueFwdIS9_NS6_IJNS7_ILi1EEESF_SF_EEESA_SC_Li256ELb0ELb1ELb0ELb0EEENS1_30DynamicPersistentTileSchedulerILi256ELi256ELb0ELb1ELb0EEEEEEEEEvNT_6ParamsE --------------------------
	.section	.nv.info._ZN7cutlass13device_kernelIN5flash19enable_sm80_to_sm89INS1_16FlashAttnFwdSm80INS1_25CollectiveMainloopFwdSm80ILi8ELi1ELb1EN4cute5tupleIJNS5_1CILi128EEES8_S8_EEELi128ENS_10bfloat16_tEfNS_4arch4Sm80ELb1ELb0ELb0ELb0ELb0ELb0ELb1ELb0EEENS1_21CollectiveEpilogueFwdIS9_NS6_IJNS7_ILi1EEESF_SF_EEESA_SC_Li256ELb0ELb1ELb0ELb0EEENS1_30DynamicPersistentTileSchedulerILi256ELi256ELb0ELb1ELb0EEEEEEEEEvNT_6ParamsE,"",@"SHT_CUDA_INFO"
	.sectionflags	@""
	.align	4


	//----- nvinfo : EIATTR_CUDA_API_VERSION
	.align		4
        /*0000*/ 	.byte	0x04, 0x37
        /*0002*/ 	.short	(.L_516 - .L_515)
.L_515:
        /*0004*/ 	.word	0x00000082


	//----- nvinfo : EIATTR_KPARAM_INFO
	.align		4
.L_516:
        /*0008*/ 	.byte	0x04, 0x17
        /*000a*/ 	.short	(.L_518 - .L_517)
.L_517:
        /*000c*/ 	.word	0x00000000
        /*0010*/ 	.short	0x0000
        /*0012*/ 	.short	0x0000
        /*0014*/ 	.byte	0x00, 0xf0, 0xa1, 0x10


	//----- nvinfo : EIATTR_SPARSE_MMA_MASK
	.align		4
.L_518:
        /*0018*/ 	.byte	0x03, 0x50
        /*001a*/ 	.short	0x0000


	//----- nvinfo : EIATTR_MAXREG_COUNT
	.align		4
        /*001c*/ 	.byte	0x03, 0x1b
        /*001e*/ 	.short	0x00ff


	//----- nvinfo : EIATTR_MERCURY_ISA_VERSION
	.align		4
        /*0020*/ 	.byte	0x03, 0x5f
        /*0022*/ 	.short	0x0101


	//----- nvinfo : EIATTR_EXIT_INSTR_OFFSETS
	.align		4
        /*0024*/ 	.byte	0x04, 0x1c
        /*0026*/ 	.short	(.L_520 - .L_519)


	//   ....[0]....
.L_519:
        /*0028*/ 	.word	0x00000010


	//----- nvinfo : EIATTR_MAX_THREADS
	.align		4
.L_520:
        /*002c*/ 	.byte	0x04, 0x05
        /*002e*/ 	.short	(.L_522 - .L_521)
.L_521:
        /*0030*/ 	.word	0x00000100
        /*0034*/ 	.word	0x00000001
        /*0038*/ 	.word	0x00000001


	//----- nvinfo : EIATTR_CBANK_PARAM_SIZE
	.align		4
.L_522:
        /*003c*/ 	.byte	0x03, 0x19
        /*003e*/ 	.short	0x0428


	//----- nvinfo : EIATTR_PARAM_CBANK
	.align		4
        /*0040*/ 	.byte	0x04, 0x0a
        /*0042*/ 	.short	(.L_524 - .L_523)
	.align		4
.L_523:
        /*0044*/ 	.word	index@(.nv.constant0._ZN7cutlass13device_kernelIN5flash19enable_sm80_to_sm89INS1_16FlashAttnFwdSm80INS1_25CollectiveMainloopFwdSm80ILi8ELi1ELb1EN4cute5tupleIJNS5_1CILi128EEES8_S8_EEELi128ENS_10bfloat16_tEfNS_4arch4Sm80ELb1ELb0ELb0ELb0ELb0ELb0ELb1ELb0EEENS1_21CollectiveEpilogueFwdIS9_NS6_IJNS7_ILi1EEESF_SF_EEESA_SC_Li256ELb0ELb1ELb0ELb0EEENS1_30DynamicPersistentTileSchedulerILi256ELi256ELb0ELb1ELb0EEEEEEEEEvNT_6ParamsE)
        /*0048*/ 	.short	0x0210
        /*004a*/ 	.short	0x0428


	//----- nvinfo : EIATTR_SW_WAR
	.align		4
.L_524:
        /*004c*/ 	.byte	0x04, 0x36
        /*004e*/ 	.short	(.L_526 - .L_525)
.L_525:
        /*0050*/ 	.word	0x00000008
.L_526:


//--------------------- .nv.info._ZN7cutlass13device_kernelIN5flash19enable_sm80_to_sm89INS1_16FlashAttnFwdSm80INS1_25CollectiveMainloopFwdSm80ILi8ELi1ELb1EN4cute5tupleIJNS5_1CILi128EEES8_S8_EEELi128ENS_10bfloat16_tEfNS_4arch4Sm80ELb1ELb0ELb0ELb1ELb0ELb0ELb1ELb0EEENS1_21CollectiveEpilogueFwdIS9_NS6_IJNS7_ILi1EEESF_SF_EEESA_SC_Li256ELb1ELb1ELb0ELb0EEENS1_19SingleTileSchedulerILb1ELb0ELb1ELi128EEEEEEEEEvNT_6ParamsE --------------------------
	.section	.nv.info._ZN7cutlass13device_kernelIN5flash19enable_sm80_to_sm89INS1_16FlashAttnFwdSm80INS1_25CollectiveMainloopFwdSm80ILi8ELi1ELb1EN4cute5tupleIJNS5_1CILi128EEES8_S8_EEELi128ENS_10bfloat16_tEfNS_4arch4Sm80ELb1ELb0ELb0ELb1ELb0ELb0ELb1ELb0EEENS1_21CollectiveEpilogueFwdIS9_NS6_IJNS7_ILi1EEESF_SF_EEESA_SC_Li256ELb1ELb1ELb0ELb0EEENS1_19SingleTileSchedulerILb1ELb0ELb1ELi128EEEEEEEEEvNT_6ParamsE,"",@"SHT_CUDA_INFO"
	.sectionflags	@""
	.align	4


	//----- nvinfo : EIATTR_CUDA_API_VERSION
	.align		4
        /*0000*/ 	.byte	0x04, 0x37
        /*0002*/ 	.short	(.L_528 - .L_527)
.L_527:
        /*0004*/ 	.word	0x00000082


	//----- nvinfo : EIATTR_KPARAM_INFO
	.align		4
.L_528:
        /*0008*/ 	.byte	0x04, 0x17
        /*000a*/ 	.short	(.L_530 - .L_529)
.L_529:
        /*000c*/ 	.word	0x00000000
        /*0010*/ 	.short	0x0000
        /*0012*/ 	.short	0x0000
        /*0014*/ 	.byte	0x00, 0xf0, 0x61, 0x10


	//----- nvinfo : EIATTR_SPARSE_MMA_MASK
	.align		4
.L_530:
        /*0018*/ 	.byte	0x03, 0x50
        /*001a*/ 	.short	0x0000


	//----- nvinfo : EIATTR_MAXREG_COUNT
	.align		4
        /*001c*/ 	.byte	0x03, 0x1b
        /*001e*/ 	.short	0x00ff


	//----- nvinfo : EIATTR_MERCURY_ISA_VERSION
	.align		4
        /*0020*/ 	.byte	0x03, 0x5f
        /*0022*/ 	.short	0x0101


	//----- nvinfo : EIATTR_EXIT_INSTR_OFFSETS
	.align		4
        /*0024*/ 	.byte	0x04, 0x1c
        /*0026*/ 	.short	(.L_532 - .L_531)


	//   ....[0]....
.L_531:
        /*0028*/ 	.word	0x00000010


	//----- nvinfo : EIATTR_MAX_THREADS
	.align		4
.L_532:
        /*002c*/ 	.byte	0x04, 0x05
        /*002e*/ 	.short	(.L_534 - .L_533)
.L_533:
        /*0030*/ 	.word	0x00000100
        /*0034*/ 	.word	0x00000001
        /*0038*/ 	.word	0x00000001


	//----- nvinfo : EIATTR_CBANK_PARAM_SIZE
	.align		4
.L_534:
        /*003c*/ 	.byte	0x03, 0x19
        /*003e*/ 	.short	0x0418


	//----- nvinfo : EIATTR_PARAM_CBANK
	.align		4
        /*0040*/ 	.byte	0x04, 0x0a
        /*0042*/ 	.short	(.L_536 - .L_535)
	.align		4
.L_535:
        /*0044*/ 	.word	index@(.nv.constant0._ZN7cutlass13device_kernelIN5flash19enable_sm80_to_sm89INS1_16FlashAttnFwdSm80INS1_25CollectiveMainloopFwdSm80ILi8ELi1ELb1EN4cute5tupleIJNS5_1CILi128EEES8_S8_EEELi128ENS_10bfloat16_tEfNS_4arch4Sm80ELb1ELb0ELb0ELb1ELb0ELb0ELb1ELb0EEENS1_21CollectiveEpilogueFwdIS9_NS6_IJNS7_ILi1EEESF_SF_EEESA_SC_Li256ELb1ELb1ELb0ELb0EEENS1_19SingleTileSchedulerILb1ELb0ELb1ELi128EEEEEEEEEvNT_6ParamsE)
        /*0048*/ 	.short	0x0210
        /*004a*/ 	.short	0x0418


	//----- nvinfo : EIATTR_SW_WAR
	.align		4
.L_536:
        /*004c*/ 	.byte	0x04, 0x36
        /*004e*/ 	.short	(.L_538 - .L_537)
.L_537:
        /*0050*/ 	.word	0x00000008
.L_538:


//--------------------- .nv.info._ZN7cutlass13device_kernelIN5flash19enable_sm80_to_sm89INS1_16FlashAttnFwdSm80INS1_25CollectiveMainloopFwdSm80ILi8ELi1ELb1EN4cute5tupleIJNS5_1CILi128EEES8_S8_EEELi128ENS_10bfloat16_tEfNS_4arch4Sm80ELb1ELb0ELb0ELb1ELb0ELb1ELb1ELb0EEENS1_21CollectiveEpilogueFwdIS9_NS6_IJNS7_ILi1EEESF_SF_EEESA_SC_Li256ELb1ELb1ELb0ELb0EEENS1_19SingleTileSchedulerILb1ELb0ELb1ELi128EEEEEEEEEvNT_6ParamsE --------------------------
	.section	.nv.info._ZN7cutlass13device_kernelIN5flash19enable_sm80_to_sm89INS1_16FlashAttnFwdSm80INS1_25CollectiveMainloopFwdSm80ILi8ELi1ELb1EN4cute5tupleIJNS5_1CILi128EEES8_S8_EEELi128ENS_10bfloat16_tEfNS_4arch4Sm80ELb1ELb0ELb0ELb1ELb0ELb1ELb1ELb0EEENS1_21CollectiveEpilogueFwdIS9_NS6_IJNS7_ILi1EEESF_SF_EEESA_SC_Li256ELb1ELb1ELb0ELb0EEENS1_19SingleTileSchedulerILb1ELb0ELb1ELi128EEEEEEEEEvNT_6ParamsE,"",@"SHT_CUDA_INFO"
	.sectionflags	@""
	.align	4


	//----- nvinfo : EIATTR_CUDA_API_VERSION
	.align		4
        /*0000*/ 	.byte	0x04, 0x37
        /*0002*/ 	.short	(.L_540 - .L_539)
.L_539:
        /*0004*/ 	.word	0x00000082


	//----- nvinfo : EIATTR_KPARAM_INFO
	.align		4
.L_540:
        /*0008*/ 	.byte	0x04, 0x17
        /*000a*/ 	.short	(.L_542 - .L_541)
.L_541:
        /*000c*/ 	.word	0x00000000
        /*0010*/ 	.short	0x0000
        /*0012*/ 	.short	0x0000
        /*0014*/ 	.byte	0x00, 0xf0, 0x61, 0x10


	//----- nvinfo : EIATTR_SPARSE_MMA_MASK
	.align		4
.L_542:
        /*0018*/ 	.byte	0x03, 0x50
        /*001a*/ 	.short	0x0000


	//----- nvinfo : EIATTR_MAXREG_COUNT
	.align		4
        /*001c*/ 	.byte	0x03, 0x1b
        /*001e*/ 	.short	0x00ff


	//----- nvinfo : EIATTR_MERCURY_ISA_VERSION
	.align		4
        /*0020*/ 	.byte	0x03, 0x5f
        /*0022*/ 	.short	0x0101


	//----- nvinfo : EIATTR_EXIT_INSTR_OFFSETS
	.align		4
        /*0024*/ 	.byte	0x04, 0x1c
        /*0026*/ 	.short	(.L_544 - .L_543)


	//   ....[0]....
.L_543:
        /*0028*/ 	.word	0x00000010


	//----- nvinfo : EIATTR_MAX_THREADS
	.align		4
.L_544:
        /*002c*/ 	.byte	0x04, 0x05
        /*002e*/ 	.short	(.L_546 - .L_545)
.L_545:
        /*0030*/ 	.word	0x00000100
        /*0034*/ 	.word	0x00000001
        /*0038*/ 	.word	0x00000001


	//----- nvinfo : EIATTR_CBANK_PARAM_SIZE
	.align		4
.L_546:
        /*003c*/ 	.byte	0x03, 0x19
        /*003e*/ 	.short	0x0418


	//----- nvinfo : EIATTR_PARAM_CBANK
	.align		4
        /*0040*/ 	.byte	0x04, 0x0a
        /*0042*/ 	.short	(.L_548 - .L_547)
	.align		4
.L_547:
        /*0044*/ 	.word	index@(.nv.constant0._ZN7cutlass13device_kernelIN5flash19enable_sm80_to_sm89INS1_16FlashAttnFwdSm80INS1_25CollectiveMainloopFwdSm80ILi8ELi1ELb1EN4cute5tupleIJNS5_1CILi128EEES8_S8_EEELi128ENS_10bfloat16_tEfNS_4arch4Sm80ELb1ELb0ELb0ELb1ELb0ELb1ELb1ELb0EEENS1_21CollectiveEpilogueFwdIS9_NS6_IJNS7_ILi1EEESF_SF_EEESA_SC_Li256ELb1ELb1ELb0ELb0EEENS1_19SingleTileSchedulerILb1ELb0ELb1ELi128EEEEEEEEEvNT_6ParamsE)
        /*0048*/ 	.short	0x0210
        /*004a*/ 	.short	0x0418


	//----- nvinfo : EIATTR_SW_WAR
	.align		4
.L_548:
        /*004c*/ 	.byte	0x04, 0x36
        /*004e*/ 	.short	(.L_550 - .L_549)
.L_549:
        /*0050*/ 	.word	0x00000008
.L_550:


//--------------------- .nv.info._ZN7cutlass13device_kernelIN5flash19enable_sm80_to_sm89INS1_16FlashAttnFwdSm80INS1_25CollectiveMainloopFwdSm80ILi4ELi1ELb0EN4cute5tupleIJNS5_1CILi128EEENS7_ILi64EEES8_EEELi128ENS_10bfloat16_tEfNS_4arch4Sm80ELb0ELb0ELb0ELb0ELb0ELb0ELb1ELb0EEENS1_21CollectiveEpilogueFwdINS6_IJS8_S8_S9_EEENS6_IJNS7_ILi1EEESH_SH_EEESB_SD_Li128ELb0ELb1ELb0ELb0EEENS1_19SingleTileSchedulerILb0ELb0ELb1ELi128EEEEEEEEEvNT_6ParamsE --------------------------
	.section	.nv.info._ZN7cutlass13device_kernelIN5flash19enable_sm80_to_sm89INS1_16FlashAttnFwdSm80INS1_25CollectiveMainloopFwdSm80ILi4ELi1ELb0EN4cute5tupleIJNS5_1CILi128EEENS7_ILi64EEES8_EEELi128ENS_10bfloat16_tEfNS_4arch4Sm80ELb0ELb0ELb0ELb0ELb0ELb0ELb1ELb0EEENS1_21CollectiveEpilogueFwdINS6_IJS8_S8_S9_EEENS6_IJNS7_ILi1EEESH_SH_EEESB_SD_Li128ELb0ELb1ELb0ELb0EEENS1_19SingleTileSchedulerILb0ELb0ELb1ELi128EEEEEEEEEvNT_6ParamsE,"",@"SHT_CUDA_INFO"
	.sectionflags	@""
	.align	4


	//----- nvinfo : EIATTR_CUDA_API_VERSION
	.align		4
        /*0000*/ 	.byte	0x04, 0x37
        /*0002*/ 	.short	(.L_552 - .L_551)
.L_551:
        /*0004*/ 	.word	0x00000082


	//----- nvinfo : EIATTR_KPARAM_INFO
	.align		4
.L_552:
        /*0008*/ 	.byte	0x04, 0x17
        /*000a*/ 	.short	(.L_554 - .L_553)
.L_553:
        /*000c*/ 	.word	0x00000000
        /*0010*/ 	.short	0x0000
        /*0012*/ 	.short	0x0000
        /*0014*/ 	.byte	0x00, 0xf0, 0x61, 0x10


	//----- nvinfo : EIATTR_SPARSE_MMA_MASK
	.align		4
.L_554:
        /*0018*/ 	.byte	0x03, 0x50
        /*001a*/ 	.short	0x0000


	//----- nvinfo : EIATTR_MAXREG_COUNT
	.align		4
        /*001c*/ 	.byte	0x03, 0x1b
        /*001e*/ 	.short	0x00ff


	//----- nvinfo : EIATTR_MERCURY_ISA_VERSION
	.align		4
        /*0020*/ 	.byte	0x03, 0x5f
        /*0022*/ 	.short	0x0101


	//----- nvinfo : EIATTR_EXIT_INSTR_OFFSETS
	.align		4
        /*0024*/ 	.byte	0x04, 0x1c
        /*0026*/ 	.short	(.L_556 - .L_555)


	//   ....[0]....
.L_555:
        /*0028*/ 	.word	0x00000010


	//----- nvinfo : EIATTR_MAX_THREADS
	.align		4
.L_556:
        /*002c*/ 	.byte	0x04, 0x05
        /*002e*/ 	.short	(.L_558 - .L_557)
.L_557:
        /*0030*/ 	.word	0x00000080
        /*0034*/ 	.word	0x00000001
        /*0038*/ 	.word	0x00000001


	//----- nvinfo : EIATTR_CBANK_PARAM_SIZE
	.align		4
.L_558:
        /*003c*/ 	.byte	0x03, 0x19
        /*003e*/ 	.short	0x0418


	//----- nvinfo : EIATTR_PARAM_CBANK
	.align		4
        /*0040*/ 	.byte	0x04, 0x0a
        /*0042*/ 	.short	(.L_560 - .L_559)
	.align		4
.L_559:
        /*0044*/ 	.word	index@(.nv.constant0._ZN7cutlass13device_kernelIN5flash19enable_sm80_to_sm89INS1_16FlashAttnFwdSm80INS1_25CollectiveMainloopFwdSm80ILi4ELi1ELb0EN4cute5tupleIJNS5_1CILi128EEENS7_ILi64EEES8_EEELi128ENS_10bfloat16_tEfNS_4arch4Sm80ELb0ELb0ELb0ELb0ELb0ELb0ELb1ELb0EEENS1_21CollectiveEpilogueFwdINS6_IJS8_S8_S9_EEENS6_IJNS7_ILi1EEESH_SH_EEESB_SD_Li128ELb0ELb1ELb0ELb0EEENS1_19SingleTileSchedulerILb0ELb0ELb1ELi128EEEEEEEEEvNT_6ParamsE)
        /*0048*/ 	.short	0x0210
        /*004a*/ 	.short	0x0418


	//----- nvinfo : EIATTR_SW_WAR
	.align		4
.L_560:
        /*004c*/ 	.byte	0x04, 0x36
        /*004e*/ 	.short	(.L_562 - .L_561)
.L_561:
        /*0050*/ 	.word	0x00000008
.L_562:


//--------------------- .nv.info._ZN7cutlass13device_kernelIN5flash19enable_sm80_to_sm89INS1_16FlashAttnFwdSm80INS1_25CollectiveMainloopFwdSm80ILi4ELi1ELb0EN4cute5tupleIJNS5_1CILi128EEENS7_ILi64EEES8_EEELi128ENS_10bfloat16_tEfNS_4arch4Sm80ELb0ELb0ELb0ELb1ELb0ELb0ELb1ELb0EEENS1_21CollectiveEpilogueFwdINS6_IJS8_S8_S9_EEENS6_IJNS7_ILi1EEESH_SH_EEESB_SD_Li128ELb1ELb1ELb0ELb0EEENS1_19SingleTileSchedulerILb1ELb0ELb1ELi128EEEEEEEEEvNT_6ParamsE --------------------------
	.section	.nv.info._ZN7cutlass13device_kernelIN5flash19enable_sm80_to_sm89INS1_16FlashAttnFwdSm80INS1_25CollectiveMainloopFwdSm80ILi4ELi1ELb0EN4cute5tupleIJNS5_1CILi128EEENS7_ILi64EEES8_EEELi128ENS_10bfloat16_tEfNS_4arch4Sm80ELb0ELb0ELb0ELb1ELb0ELb0ELb1ELb0EEENS1_21CollectiveEpilogueFwdINS6_IJS8_S8_S9_EEENS6_IJNS7_ILi1EEESH_SH_EEESB_SD_Li128ELb1ELb1ELb0ELb0EEENS1_19SingleTileSchedulerILb1ELb0ELb1ELi128EEEEEEEEEvNT_6ParamsE,"",@"SHT_CUDA_INFO"
	.sectionflags	@""
	.align	4


	//----- nvinfo : EIATTR_CUDA_API_VERSION
	.align		4
        /*0000*/ 	.byte	0x04, 0x37
        /*0002*/ 	.short	(.L_564 - .L_563)
.L_563:
        /*0004*/ 	.word	0x00000082


	//----- nvinfo : EIATTR_KPARAM_INFO
	.align		4
.L_564:
        /*0008*/ 	.byte	0x04, 0x17
        /*000a*/ 	.short	(.L_566 - .L_565)
.L_565:
        /*000c*/ 	.word	0x00000000
        /*0010*/ 	.short	0x0000
        /*0012*/ 	.short	0x0000
        /*0014*/ 	.byte	0x00, 0xf0, 0x61, 0x10


	//----- nvinfo : EIATTR_SPARSE_MMA_MASK
	.align		4
.L_566:
        /*0018*/ 	.byte	0x03, 0x50
        /*001a*/ 	.short	0x0000


	//----- nvinfo : EIATTR_MAXREG_COUNT
	.align		4
        /*001c*/ 	.byte	0x03, 0x1b
        /*001e*/ 	.short	0x00ff


	//----- nvinfo : EIATTR_MERCURY_ISA_VERSION
	.align		4
        /*0020*/ 	.byte	0x03, 0x5f
        /*0022*/ 	.short	0x0101


	//----- nvinfo : EIATTR_EXIT_INSTR_OFFSETS
	.align		4
        /*0024*/ 	.byte	0x04, 0x1c
        /*0026*/ 	.short	(.L_568 - .L_567)


	//   ....[0]....
.L_567:
        /*0028*/ 	.word	0x00000010


	//----- nvinfo : EIATTR_MAX_THREADS
	.align		4
.L_568:
        /*002c*/ 	.byte	0x04, 0x05
        /*002e*/ 	.short	(.L_570 - .L_569)
.L_569:
        /*0030*/ 	.word	0x00000080
        /*0034*/ 	.word	0x00000001
        /*0038*/ 	.word	0x00000001


	//----- nvinfo : EIATTR_CBANK_PARAM_SIZE
	.align		4
.L_570:
        /*003c*/ 	.byte	0x03, 0x19
        /*003e*/ 	.short	0x0418


	//----- nvinfo : EIATTR_PARAM_CBANK
	.align		4
        /*0040*/ 	.byte	0x04, 0x0a
        /*0042*/ 	.short	(.L_572 - .L_571)
	.align		4
.L_571:
        /*0044*/ 	.word	index@(.nv.constant0._ZN7cutlass13device_kernelIN5flash19enable_sm80_to_sm89INS1_16FlashAttnFwdSm80INS1_25CollectiveMainloopFwdSm80ILi4ELi1ELb0EN4cute5tupleIJNS5_1CILi128EEENS7_ILi64EEES8_EEELi128ENS_10bfloat16_tEfNS_4arch4Sm80ELb0ELb0ELb0ELb1ELb0ELb0ELb1ELb0EEENS1_21CollectiveEpilogueFwdINS6_IJS8_S8_S9_EEENS6_IJNS7_ILi1EEESH_SH_EEESB_SD_Li128ELb1ELb1ELb0ELb0EEENS1_19SingleTileSchedulerILb1ELb0ELb1ELi128EEEEEEEEEvNT_6ParamsE)
        /*0048*/ 	.short	0x0210
        /*004a*/ 	.short	0x0418


	//----- nvinfo : EIATTR_SW_WAR
	.align		4
.L_572:
        /*004c*/ 	.byte	0x04, 0x36
        /*004e*/ 	.short	(.L_574 - .L_573)
.L_573:
        /*0050*/ 	.word	0x00000008
.L_574:


//--------------------- .nv.info._ZN7cutlass13device_kernelIN5flash19enable_sm80_to_sm89INS1_16FlashAttnFwdSm80INS1_25CollectiveMainloopFwdSm80ILi4ELi1ELb0EN4cute5tupleIJNS5_1CILi128EEENS7_ILi64EEES8_EEELi128ENS_10bfloat16_tEfNS_4arch4Sm80ELb0ELb0ELb0ELb1ELb0ELb1ELb1ELb0EEENS1_21CollectiveEpilogueFwdINS6_IJS8_S8_S9_EEENS6_IJNS7_ILi1EEESH_SH_EEESB_SD_Li128ELb1ELb1ELb0ELb0EEENS1_19SingleTileSchedulerILb1ELb0ELb1ELi128EEEEEEEEEvNT_6ParamsE --------------------------
	.section	.nv.info._ZN7cutlass13device_kernelIN5flash19enable_sm80_to_sm89INS1_16FlashAttnFwdSm80INS1_25CollectiveMainloopFwdSm80ILi4ELi1ELb0EN4cute5tupleIJNS5_1CILi128EEENS7_ILi64EEES8_EEELi128ENS_10bfloat16_tEfNS_4arch4Sm80ELb0ELb0ELb0ELb1ELb0ELb1ELb1ELb0EEENS1_21CollectiveEpilogueFwdINS6_IJS8_S8_S9_EEENS6_IJNS7_ILi1EEESH_SH_EEESB_SD_Li128ELb1ELb1ELb0ELb0EEENS1_19SingleTileSchedulerILb1ELb0ELb1ELi128EEEEEEEEEvNT_6ParamsE,"",@"SHT_CUDA_INFO"
	.sectionflags	@""
	.align	4


	//----- nvinfo : EIATTR_CUDA_API_VERSION
	.align		4
        /*0000*/ 	.byte	0x04, 0x37
        /*0002*/ 	.short	(.L_576 - .L_575)
.L_575:
        /*0004*/ 	.word	0x00000082


	//----- nvinfo : EIATTR_KPARAM_INFO
	.align		4
.L_576:
        /*0008*/ 	.byte	0x04, 0x17
        /*000a*/ 	.short	(.L_578 - .L_577)
.L_577:
        /*000c*/ 	.word	0x00000000
        /*0010*/ 	.short	0x0000
        /*0012*/ 	.short	0x0000
        /*0014*/ 	.byte	0x00, 0xf0, 0x61, 0x10


	//----- nvinfo : EIATTR_SPARSE_MMA_MASK
	.align		4
.L_578:
        /*0018*/ 	.byte	0x03, 0x50
        /*001a*/ 	.short	0x0000


	//----- nvinfo : EIATTR_MAXREG_COUNT
	.align		4
        /*001c*/ 	.byte	0x03, 0x1b
        /*001e*/ 	.short	0x00ff


	//----- nvinfo : EIATTR_MERCURY_ISA_VERSION
	.align		4
        /*0020*/ 	.byte	0x03, 0x5f
        /*0022*/ 	.short	0x0101


	//----- nvinfo : EIATTR_EXIT_INSTR_OFFSETS
	.align		4
        /*0024*/ 	.byte	0x04, 0x1c
        /*0026*/ 	.short	(.L_580 - .L_579)


	//   ....[0]....
.L_579:
        /*0028*/ 	.word	0x00000010


	//----- nvinfo : EIATTR_MAX_THREADS
	.align		4
.L_580:
        /*002c*/ 	.byte	0x04, 0x05
        /*002e*/ 	.short	(.L_582 - .L_581)
.L_581:
        /*0030*/ 	.word	0x00000080
        /*0034*/ 	.word	0x00000001
        /*0038*/ 	.word	0x00000001


	//----- nvinfo : EIATTR_CBANK_PARAM_SIZE
	.align		4
.L_582:
        /*003c*/ 	.byte	0x03, 0x19
        /*003e*/ 	.short	0x0418


	//----- nvinfo : EIATTR_PARAM_CBANK
	.align		4
        /*0040*/ 	.byte	0x04, 0x0a
        /*0042*/ 	.short	(.L_584 - .L_583)
	.align		4
.L_583:
        /*0044*/ 	.word	index@(.nv.constant0._ZN7cutlass13device_kernelIN5flash19enable_sm80_to_sm89INS1_16FlashAttnFwdSm80INS1_25CollectiveMainloopFwdSm80ILi4ELi1ELb0EN4cute5tupleIJNS5_1CILi128EEENS7_ILi64EEES8_EEELi128ENS_10bfloat16_tEfNS_4arch4Sm80ELb0ELb0ELb0ELb1ELb0ELb1ELb1ELb0EEENS1_21CollectiveEpilogueFwdINS6_IJS8_S8_S9_EEENS6_IJNS7_ILi1EEESH_SH_EEESB_SD_Li128ELb1ELb1ELb0ELb0EEENS1_19SingleTileSchedulerILb1ELb0ELb1ELi128EEEEEEEEEvNT_6ParamsE)
        /*0048*/ 	.short	0x0210
        /*004a*/ 	.short	0x0418


	//----- nvinfo : EIATTR_SW_WAR
	.align		4
.L_584:
        /*004c*/ 	.byte	0x04, 0x36
        /*004e*/ 	.short	(.L_586 - .L_585)
.L_585:
        /*0050*/ 	.word	0x00000008
.L_586:


//--------------------- .nv.info._ZN7cutlass13device_kernelIN5flash19enable_sm80_to_sm89INS1_16FlashAttnFwdSm80INS1_25CollectiveMainloopFwdSm80ILi4ELi1ELb0EN4cute5tupleIJNS5_1CILi128EEENS7_ILi48EEES8_EEELi128ENS_10bfloat16_tEfNS_4arch4Sm80ELb0ELb1ELb0ELb0ELb0ELb0ELb1ELb0EEENS1_21CollectiveEpilogueFwdINS6_IJS8_S8_S9_EEENS6_IJNS7_ILi1EEESH_SH_EEESB_SD_Li128ELb0ELb1ELb0ELb0EEENS1_19SingleTileSchedulerILb0ELb0ELb1ELi128EEEEEEEEEvNT_6ParamsE --------------------------
	.section	.nv.info._ZN7cutlass13device_kernelIN5flash19enable_sm80_to_sm89INS1_16FlashAttnFwdSm80INS1_25CollectiveMainloopFwdSm80ILi4ELi1ELb0EN4cute5tupleIJNS5_1CILi128EEENS7_ILi48EEES8_EEELi128ENS_10bfloat16_tEfNS_4arch4Sm80ELb0ELb1ELb0ELb0ELb0ELb0ELb1ELb0EEENS1_21CollectiveEpilogueFwdINS6_IJS8_S8_S9_EEENS6_IJNS7_ILi1EEESH_SH_EEESB_SD_Li128ELb0ELb1ELb0ELb0EEENS1_19SingleTileSchedulerILb0ELb0ELb1ELi128EEEEEEEEEvNT_6ParamsE,"",@"SHT_CUDA_INFO"
	.sectionflags	@""
	.align	4


	//----- nvinfo : EIATTR_CUDA_API_VERSION
	.align		4
        /*0000*/ 	.byte	0x04, 0x37
        /*0002*/ 	.short	(.L_588 - .L_587)
.L_587:
        /*0004*/ 	.word	0x00000082


	//----- nvinfo : EIATTR_KPARAM_INFO
	.align		4
.L_588:
        /*0008*/ 	.byte	0x04, 0x17
        /*000a*/ 	.short	(.L_590 - .L_589)
.L_589:
        /*000c*/ 	.word	0x00000000
        /*0010*/ 	.short	0x0000
        /*0012*/ 	.short	0x0000
        /*0014*/ 	.byte	0x00, 0xf0, 0x61, 0x10


	//----- nvinfo : EIATTR_SPARSE_MMA_MASK
	.align		4
.L_590:
        /*0018*/ 	.byte	0x03, 0x50
        /*001a*/ 	.short	0x0000


	//----- nvinfo : EIATTR_MAXREG_COUNT
	.align		4
        /*001c*/ 	.byte	0x03, 0x1b
        /*001e*/ 	.short	0x00ff


	//----- nvinfo : EIATTR_MERCURY_ISA_VERSION
	.align		4
        /*0020*/ 	.byte	0x03, 0x5f
        /*0022*/ 	.short	0x0101


	//----- nvinfo : EIATTR_EXIT_INSTR_OFFSETS
	.align		4
        /*0024*/ 	.byte	0x04, 0x1c
        /*0026*/ 	.short	(.L_592 - .L_591)


	//   ....[0]....
.L_591:
        /*0028*/ 	.word	0x00000010


	//----- nvinfo : EIATTR_MAX_THREADS
	.align		4
.L_592:
        /*002c*/ 	.byte	0x04, 0x05
        /*002e*/ 	.short	(.L_594 - .L_593)
.L_593:
        /*0030*/ 	.word	0x00000080
        /*0034*/ 	.word	0x00000001
        /*0038*/ 	.word	0x00000001


	//----- nvinfo : EIATTR_CBANK_PARAM_SIZE
	.align		4
.L_594:
        /*003c*/ 	.byte	0x03, 0x19
        /*003e*/ 	.short	0x0418


	//----- nvinfo : EIATTR_PARAM_CBANK
	.align		4
        /*0040*/ 	.byte	0x04, 0x0a
        /*0042*/ 	.short	(.L_596 - .L_595)
	.align		4
.L_595:
        /*0044*/ 	.word	index@(.nv.constant0._ZN7cutlass13device_kernelIN5flash19enable_sm80_to_sm89INS1_16FlashAttnFwdSm80INS1_25CollectiveMainloopFwdSm80ILi4ELi1ELb0EN4cute5tupleIJNS5_1CILi128EEENS7_ILi48EEES8_EEELi128ENS_10bfloat16_tEfNS_4arch4Sm80ELb0ELb1ELb0ELb0ELb0ELb0ELb1ELb0EEENS1_21CollectiveEpilogueFwdINS6_IJS8_S8_S9_EEENS6_IJNS7_ILi1EEESH_SH_EEESB_SD_Li128ELb0ELb1ELb0ELb0EEENS1_19SingleTileSchedulerILb0ELb0ELb1ELi128EEEEEEEEEvNT_6ParamsE)
        /*0048*/ 	.short	0x0210
        /*004a*/ 	.short	0x0418


	//----- nvinfo : EIATTR_SW_WAR
	.align		4
.L_596:
        /*004c*/ 	.byte	0x04, 0x36
        /*004e*/ 	.short	(.L_598 - .L_597)
.L_597:
        /*0050*/ 	.word	0x00000008
.L_598:


//--------------------- .nv.info._ZN7cutlass13device_kernelIN5flash19enable_sm80_to_sm89INS1_16FlashAttnFwdSm80INS1_25CollectiveMainloopFwdSm80ILi4ELi1ELb0EN4cute5tupleIJNS5_1CILi128EEENS7_ILi48EEES8_EEELi128ENS_10bfloat16_tEfNS_4arch4Sm80ELb0ELb1ELb0ELb1ELb0ELb0ELb1ELb0EEENS1_21CollectiveEpilogueFwdINS6_IJS8_S8_S9_EEENS6_IJNS7_ILi1EEESH_SH_EEESB_SD_Li128ELb1ELb1ELb0ELb0EEENS1_19SingleTileSchedulerILb1ELb0ELb1ELi128EEEEEEEEEvNT_6ParamsE --------------------------
	.section	.nv.info._ZN7cutlass13device_kernelIN5flash19enable_sm80_to_sm89INS1_16FlashAttnFwdSm80INS1_25CollectiveMainloopFwdSm80ILi4ELi1ELb0EN4cute5tupleIJNS5_1CILi128EEENS7_ILi48EEES8_EEELi128ENS_10bfloat16_tEfNS_4arch4Sm80ELb0ELb1ELb0ELb1ELb0ELb0ELb1ELb0EEENS1_21CollectiveEpilogueFwdINS6_IJS8_S8_S9_EEENS6_IJNS7_ILi1EEESH_SH_EEESB_SD_Li128ELb1ELb1ELb0ELb0EEENS1_19SingleTileSchedulerILb1ELb0ELb1ELi128EEEEEEEEEvNT_6ParamsE,"",@"SHT_CUDA_INFO"
	.sectionflags	@""
	.align	4


	//----- nvinfo : EIATTR_CUDA_API_VERSION
	.align		4
        /*0000*/ 	.byte	0x04, 0x37
        /*0002*/ 	.short	(.L_600 - .L_599)
.L_599:
        /*0004*/ 	.word	0x00000082


	//----- nvinfo : EIATTR_KPARAM_INFO
	.align		4
.L_600:
        /*0008*/ 	.byte	0x04, 0x17
        /*000a*/ 	.short	(.L_602 - .L_601)
.L_601:
        /*000c*/ 	.word	0x00000000
        /*0010*/ 	.short	0x0000
        /*0012*/ 	.short	0x0000
        /*0014*/ 	.byte	0x00, 0xf0, 0x61, 0x10


	//----- nvinfo : EIATTR_SPARSE_MMA_MASK
	.align		4
.L_602:
        /*0018*/ 	.byte	0x03, 0x50
        /*001a*/ 	.short	0x0000


	//----- nvinfo : EIATTR_MAXREG_COUNT
	.align		4
        /*001c*/ 	.byte	0x03, 0x1b
        /*001e*/ 	.short	0x00ff


	//----- nvinfo : EIATTR_MERCURY_ISA_VERSION
	.align		4
        /*0020*/ 	.byte	0x03, 0x5f
        /*0022*/ 	.short	0x0101


	//----- nvinfo : EIATTR_EXIT_INSTR_OFFSETS
	.align		4
        /*0024*/ 	.byte	0x04, 0x1c
        /*0026*/ 	.short	(.L_604 - .L_603)


	//   ....[0]....
.L_603:
        /*0028*/ 	.word	0x00000010


	//----- nvinfo : EIATTR_MAX_THREADS
	.align		4
.L_604:
        /*002c*/ 	.byte	0x04, 0x05
        /*002e*/ 	.short	(.L_606 - .L_605)
.L_605:
        /*0030*/ 	.word	0x00000080
        /*0034*/ 	.word	0x00000001
        /*0038*/ 	.word	0x00000001


	//----- nvinfo : EIATTR_CBANK_PARAM_SIZE
	.align		4
.L_606:
        /*003c*/ 	.byte	0x03, 0x19
        /*003e*/ 	.short	0x0418


	//----- nvinfo : EIATTR_PARAM_CBANK
	.align		4
        /*0040*/ 	.byte	0x04, 0x0a
        /*0042*/ 	.short	(.L_608 - .L_607)
	.align		4
.L_607:
        /*0044*/ 	.word	index@(.nv.constant0._ZN7cutlass13device_kernelIN5flash19enable_sm80_to_sm89INS1_16FlashAttnFwdSm80INS1_25CollectiveMainloopFwdSm80ILi4ELi1ELb0EN4cute5tupleIJNS5_1CILi128EEENS7_ILi48EEES8_EEELi128ENS_10bfloat16_tEfNS_4arch4Sm80ELb0ELb1ELb0ELb1ELb0ELb0ELb1ELb0EEENS1_21CollectiveEpilogueFwdINS6_IJS8_S8_S9_EEENS6_IJNS7_ILi1EEESH_SH_EEESB_SD_Li128ELb1ELb1ELb0ELb0EEENS1_19SingleTileSchedulerILb1ELb0ELb1ELi128EEEEEEEEEvNT_6ParamsE)
        /*0048*/ 	.short	0x0210
        /*004a*/ 	.short	0x0418


	//----- nvinfo : EIATTR_SW_WAR
	.align		4
.L_608:
        /*004c*/ 	.byte	0x04, 0x36
        /*004e*/ 	.short	(.L_610 - .L_609)
.L_609:
        /*0050*/ 	.word	0x00000008
.L_610:


//--------------------- .nv.info._ZN7cutlass13device_kernelIN5flash19enable_sm80_to_sm89INS1_16FlashAttnFwdSm80INS1_25CollectiveMainloopFwdSm80ILi4ELi1ELb0EN4cute5tupleIJNS5_1CILi128EEENS7_ILi48EEES8_EEELi128ENS_10bfloat16_tEfNS_4arch4Sm80ELb0ELb1ELb0ELb1ELb0ELb1ELb1ELb0EEENS1_21CollectiveEpilogueFwdINS6_IJS8_S8_S9_EEENS6_IJNS7_ILi1EEESH_SH_EEESB_SD_Li128ELb1ELb1ELb0ELb0EEENS1_19SingleTileSchedulerILb1ELb0ELb1ELi128EEEEEEEEEvNT_6ParamsE --------------------------
	.section	.nv.info._ZN7cutlass13device_kernelIN5flash19enable_sm80_to_sm89INS1_16FlashAttnFwdSm80INS1_25CollectiveMainloopFwdSm80ILi4ELi1ELb0EN4cute5tupleIJNS5_1CILi128EEENS7_ILi48EEES8_EEELi128ENS_10bfloat16_tEfNS_4arch4Sm80ELb0ELb1ELb0ELb1ELb0ELb1ELb1ELb0EEENS1_21CollectiveEpilogueFwdINS6_IJS8_S8_S9_EEENS6_IJNS7_ILi1EEESH_SH_EEESB_SD_Li128ELb1ELb1ELb0ELb0EEENS1_19SingleTileSchedulerILb1ELb0ELb1ELi128EEEEEEEEEvNT_6ParamsE,"",@"SHT_CUDA_INFO"
	.sectionflags	@""
	.align	4


	//----- nvinfo : EIATTR_CUDA_API_VERSION
	.align		4
        /*0000*/ 	.byte	0x04, 0x37
        /*0002*/ 	.short	(.L_612 - .L_611)
.L_611:
        /*0004*/ 	.word	0x00000082


	//----- nvinfo : EIATTR_KPARAM_INFO
	.align		4
.L_612:
        /*0008*/ 	.byte	0x04, 0x17
        /*000a*/ 	.short	(.L_614 - .L_613)
.L_613:
        /*000c*/ 	.word	0x00000000
        /*0010*/ 	.short	0x0000
        /*0012*/ 	.short	0x0000
        /*0014*/ 	.byte	0x00, 0xf0, 0x61, 0x10


	//----- nvinfo : EIATTR_SPARSE_MMA_MASK
	.align		4
.L_614:
        /*0018*/ 	.byte	0x03, 0x50
        /*001a*/ 	.short	0x0000


	//----- nvinfo : EIATTR_MAXREG_COUNT
	.align		4
        /*001c*/ 	.byte	0x03, 0x1b
        /*001e*/ 	.short	0x00ff


	//----- nvinfo : EIATTR_MERCURY_ISA_VERSION
	.align		4
        /*0020*/ 	.byte	0x03, 0x5f
        /*0022*/ 	.short	0x0101


	//----- nvinfo : EIATTR_EXIT_INSTR_OFFSETS
	.align		4
        /*0024*/ 	.byte	0x04, 0x1c
        /*0026*/ 	.short	(.L_616 - .L_615)


	//   ....[0]....
.L_615:
        /*0028*/ 	.word	0x00000010


	//----- nvinfo : EIATTR_MAX_THREADS
	.align		4
.L_616:
        /*002c*/ 	.byte	0x04, 0x05
        /*002e*/ 	.short	(.L_618 - .L_617)
.L_617:
        /*0030*/ 	.word	0x00000080
        /*0034*/ 	.word	0x00000001
        /*0038*/ 	.word	0x00000001


	//----- nvinfo : EIATTR_CBANK_PARAM_SIZE
	.align		4
.L_618:
        /*003c*/ 	.byte	0x03, 0x19
        /*003e*/ 	.short	0x0418


	//----- nvinfo : EIATTR_PARAM_CBANK
	.align		4
        /*0040*/ 	.byte	0x04, 0x0a
        /*0042*/ 	.short	(.L_620 - .L_619)
	.align		4
.L_619:
        /*0044*/ 	.word	index@(.nv.constant0._ZN7cutlass13device_kernelIN5flash19enable_sm80_to_sm89INS1_16FlashAttnFwdSm80INS1_25CollectiveMainloopFwdSm80ILi4ELi1ELb0EN4cute5tupleIJNS5_1CILi128EEENS7_ILi48EEES8_EEELi128ENS_10bfloat16_tEfNS_4arch4Sm80ELb0ELb1ELb0ELb1ELb0ELb1ELb1ELb0EEENS1_21CollectiveEpilogueFwdINS6_IJS8_S8_S9_EEENS6_IJNS7_ILi1EEESH_SH_EEESB_SD_Li128ELb1ELb1ELb0ELb0EEENS1_19SingleTileSchedulerILb1ELb0ELb1ELi128EEEEEEEEEvNT_6ParamsE)
        /*0048*/ 	.short	0x0210
        /*004a*/ 	.short	0x0418


	//----- nvinfo : EIATTR_SW_WAR
	.align		4
.L_620:
        /*004c*/ 	.byte	0x04, 0x36
        /*004e*/ 	.short	(.L_622 - .L_621)
.L_621:
        /*0050*/ 	.word	0x00000008
.L_622:


//--------------------- .nv.info._ZN7cutlass13device_kernelIN5flash19enable_sm80_to_sm89INS1_16FlashAttnFwdSm80INS1_25CollectiveMainloopFwdSm80ILi4ELi1ELb0EN4cute5tupleIJNS5_1CILi128EEENS7_ILi64EEES8_EEELi128ENS_10bfloat16_tEfNS_4arch4Sm80ELb1ELb0ELb0ELb0ELb0ELb0ELb1ELb0EEENS1_21CollectiveEpilogueFwdINS6_IJS8_S8_S9_EEENS6_IJNS7_ILi1EEESH_SH_EEESB_SD_Li128ELb0ELb1ELb0ELb0EEENS1_30DynamicPersistentTileSchedulerILi128ELi128ELb0ELb1ELb0EEEEEEEEEvNT_6ParamsE --------------------------
	.section	.nv.info._ZN7cutlass13device_kernelIN5flash19enable_sm80_to_sm89INS1_16FlashAttnFwdSm80INS1_25CollectiveMainloopFwdSm80ILi4ELi1ELb0EN4cute5tupleIJNS5_1CILi128EEENS7_ILi64EEES8_EEELi128ENS_10bfloat16_tEfNS_4arch4Sm80ELb1ELb0ELb0ELb0ELb0ELb0ELb1ELb0EEENS1_21CollectiveEpilogueFwdINS6_IJS8_S8_S9_EEENS6_IJNS7_ILi1EEESH_SH_EEESB_SD_Li128ELb0ELb1ELb0ELb0EEENS1_30DynamicPersistentTileSchedulerILi128ELi128ELb0ELb1ELb0EEEEEEEEEvNT_6ParamsE,"",@"SHT_CUDA_INFO"
	.sectionflags	@""
	.align	4


	//----- nvinfo : EIATTR_CUDA_API_VERSION
	.align		4
        /*0000*/ 	.byte	0x04, 0x37
        /*0002*/ 	.short	(.L_624 - .L_623)
.L_623:
        /*0004*/ 	.word	0x00000082


	//----- nvinfo : EIATTR_KPARAM_INFO
	.align		4
.L_624:
        /*0008*/ 	.byte	0x04, 0x17
        /*000a*/ 	.short	(.L_626 - .L_625)
.L_625:
        /*000c*/ 	.word	0x00000000
        /*0010*/ 	.short	0x0000
        /*0012*/ 	.short	0x0000
        /*0014*/ 	.byte	0x00, 0xf0, 0xa1, 0x10


	//----- nvinfo : EIATTR_SPARSE_MMA_MASK
	.align		4
.L_626:
        /*0018*/ 	.byte	0x03, 0x50
        /*001a*/ 	.short	0x0000


	//----- nvinfo : EIATTR_MAXREG_COUNT
	.align		4
        /*001c*/ 	.byte	0x03, 0x1b
        /*001e*/ 	.short	0x00ff


	//----- nvinfo : EIATTR_MERCURY_ISA_VERSION
	.align		4
        /*0020*/ 	.byte	0x03, 0x5f
        /*0022*/ 	.short	0x0101


	//----- nvinfo : EIATTR_EXIT_INSTR_OFFSETS
	.align		4
        /*0024*/ 	.byte	0x04, 0x1c
        /*0026*/ 	.short	(.L_628 - .L_627)


	//   ....[0]....
.L_627:
        /*0028*/ 	.word	0x00000010


	//----- nvinfo : EIATTR_MAX_THREADS
	.align		4
.L_628:
        /*002c*/ 	.byte	0x04, 0x05
        /*002e*/ 	.short	(.L_630 - .L_629)
.L_629:
        /*0030*/ 	.word	0x00000080
        /*0034*/ 	.word	0x00000001
        /*0038*/ 	.word	0x00000001


	//----- nvinfo : EIATTR_CBANK_PARAM_SIZE
	.align		4
.L_630:
        /*003c*/ 	.byte	0x03, 0x19
        /*003e*/ 	.short	0x0428


	//----- nvinfo : EIATTR_PARAM_CBANK
	.align		4
        /*0040*/ 	.byte	0x04, 0x0a
        /*0042*/ 	.short	(.L_632 - .L_631)
	.align		4
.L_631:
        /*0044*/ 	.word	index@(.nv.constant0._ZN7cutlass13device_kernelIN5flash19enable_sm80_to_sm89INS1_16FlashAttnFwdSm80INS1_25CollectiveMainloopFwdSm80ILi4ELi1ELb0EN4cute5tupleIJNS5_1CILi128EEENS7_ILi64EEES8_EEELi128ENS_10bfloat16_tEfNS_4arch4Sm80ELb1ELb0ELb0ELb0ELb0ELb0ELb1ELb0EEENS1_21CollectiveEpilogueFwdINS6_IJS8_S8_S9_EEENS6_IJNS7_ILi1EEESH_SH_EEESB_SD_Li128ELb0ELb1ELb0ELb0EEENS1_30DynamicPersistentTileSchedulerILi128ELi128ELb0ELb1ELb0EEEEEEEEEvNT_6ParamsE)
        /*0048*/ 	.short	0x0210
        /*004a*/ 	.short	0x0428


	//----- nvinfo : EIATTR_SW_WAR
	.align		4
.L_632:
        /*004c*/ 	.byte	0x04, 0x36
        /*004e*/ 	.short	(.L_634 - .L_633)
.L_633:
        /*0050*/ 	.word	0x00000008
.L_634:


//--------------------- .nv.info._ZN7cutlass13device_kernelIN5flash19enable_sm80_to_sm89INS1_16FlashAttnFwdSm80INS1_25CollectiveMainloopFwdSm80ILi4ELi1ELb0EN4cute5tupleIJNS5_1CILi128EEENS7_ILi64EEES8_EEELi128ENS_10bfloat16_tEfNS_4arch4Sm80ELb1ELb0ELb0ELb1ELb0ELb0ELb1ELb0EEENS1_21CollectiveEpilogueFwdINS6_IJS8_S8_S9_EEENS6_IJNS7_ILi1EEESH_SH_EEESB_SD_Li128ELb1ELb1ELb0ELb0EEENS1_19SingleTileSchedulerILb1ELb0ELb1ELi128EEEEEEEEEvNT_6ParamsE --------------------------
	.section	.nv.info._ZN7cutlass13device_kernelIN5flash19enable_sm80_to_sm89INS1_16FlashAttnFwdSm80INS1_25CollectiveMainloopFwdSm80ILi4ELi1ELb0EN4cute5tupleIJNS5_1CILi128EEENS7_ILi64EEES8_EEELi128ENS_10bfloat16_tEfNS_4arch4Sm80ELb1ELb0ELb0ELb1ELb0ELb0ELb1ELb0EEENS1_21CollectiveEpilogueFwdINS6_IJS8_S8_S9_EEENS6_IJNS7_ILi1EEESH_SH_EEESB_SD_Li128ELb1ELb1ELb0ELb0EEENS1_19SingleTileSchedulerILb1ELb0ELb1ELi128EEEEEEEEEvNT_6ParamsE,"",@"SHT_CUDA_INFO"
	.sectionflags	@""
	.align	4


	//----- nvinfo : EIATTR_CUDA_API_VERSION
	.align		4
        /*0000*/ 	.byte	0x04, 0x37
        /*0002*/ 	.short	(.L_636 - .L_635)
.L_635:
        /*0004*/ 	.word	0x00000082


	//----- nvinfo : EIATTR_KPARAM_INFO
	.align		4
.L_636:
        /*0008*/ 	.byte	0x04, 0x17
        /*000a*/ 	.short	(.L_638 - .L_637)
.L_637:
        /*000c*/ 	.word	0x00000000
        /*0010*/ 	.short	0x0000
        /*0012*/ 	.short	0x0000
        /*0014*/ 	.byte	0x00, 0xf0, 0x61, 0x10


	//----- nvinfo : EIATTR_SPARSE_MMA_MASK
	.align		4
.L_638:
        /*0018*/ 	.byte	0x03, 0x50
        /*001a*/ 	.short	0x0000


	//----- nvinfo : EIATTR_MAXREG_COUNT
	.align		4
        /*001c*/ 	.byte	0x03, 0x1b
        /*001e*/ 	.short	0x00ff


	//----- nvinfo : EIATTR_MERCURY_ISA_VERSION
	.align		4
        /*0020*/ 	.byte	0x03, 0x5f
        /*0022*/ 	.short	0x0101


	//----- nvinfo : EIATTR_EXIT_INSTR_OFFSETS
	.align		4
        /*0024*/ 	.byte	0x04, 0x1c
        /*0026*/ 	.short	(.L_640 - .L_639)


	//   ....[0]....
.L_639:
        /*0028*/ 	.word	0x00000010


	//----- nvinfo : EIATTR_MAX_THREADS
	.align		4
.L_640:
        /*002c*/ 	.byte	0x04, 0x05
        /*002e*/ 	.short	(.L_642 - .L_641)
.L_641:
        /*0030*/ 	.word	0x00000080
        /*0034*/ 	.word	0x00000001
        /*0038*/ 	.word	0x00000001


	//----- nvinfo : EIATTR_CBANK_PARAM_SIZE
	.align		4
.L_642:
        /*003c*/ 	.byte	0x03, 0x19
        /*003e*/ 	.short	0x0418


	//----- nvinfo : EIATTR_PARAM_CBANK
	.align		4
        /*0040*/ 	.byte	0x04, 0x0a
        /*0042*/ 	.short	(.L_644 - .L_643)
	.align		4
.L_643:
        /*0044*/ 	.word	index@(.nv.constant0._ZN7cutlass13device_kernelIN5flash19enable_sm80_to_sm89INS1_16FlashAttnFwdSm80INS1_25CollectiveMainloopFwdSm80ILi4ELi1ELb0EN4cute5tupleIJNS5_1CILi128EEENS7_ILi64EEES8_EEELi128ENS_10bfloat16_tEfNS_4arch4Sm80ELb1ELb0ELb0ELb1ELb0ELb0ELb1ELb0EEENS1_21CollectiveEpilogueFwdINS6_IJS8_S8_S9_EEENS6_IJNS7_ILi1EEESH_SH_EEESB_SD_Li128ELb1ELb1ELb0ELb0EEENS1_19SingleTileSchedulerILb1ELb0ELb1ELi128EEEEEEEEEvNT_6ParamsE)
        /*0048*/ 	.short	0x0210
        /*004a*/ 	.short	0x0418


	//----- nvinfo : EIATTR_SW_WAR
	.align		4
.L_644:
        /*004c*/ 	.byte	0x04, 0x36
        /*004e*/ 	.short	(.L_646 - .L_645)
.L_645:
        /*0050*/ 	.word	0x00000008
.L_646:


//--------------------- .nv.info._ZN7cutlass13device_kernelIN5flash19enable_sm80_to_sm89INS1_16FlashAttnFwdSm80INS1_25CollectiveMainloopFwdSm80ILi4ELi1ELb0EN4cute5tupleIJNS5_1CILi128EEENS7_ILi64EEES8_EEELi128ENS_10bfloat16_tEfNS_4arch4Sm80ELb1ELb0ELb0ELb1ELb0ELb1ELb1ELb0EEENS1_21CollectiveEpilogueFwdINS6_IJS8_S8_S9_EEENS6_IJNS7_ILi1EEESH_SH_EEESB_SD_Li128ELb1ELb1ELb0ELb0EEENS1_19SingleTileSchedulerILb1ELb0ELb1ELi128EEEEEEEEEvNT_6ParamsE --------------------------
	.section	.nv.info._ZN7cutlass13device_kernelIN5flash19enable_sm80_to_sm89INS1_16FlashAttnFwdSm80INS1_25CollectiveMainloopFwdSm80ILi4ELi1ELb0EN4cute5tupleIJNS5_1CILi128EEENS7_ILi64EEES8_EEELi128ENS_10bfloat16_tEfNS_4arch4Sm80ELb1ELb0ELb0ELb1ELb0ELb1ELb1ELb0EEENS1_21CollectiveEpilogueFwdINS6_IJS8_S8_S9_EEENS6_IJNS7_ILi1EEESH_SH_EEESB_SD_Li128ELb1ELb1ELb0ELb0EEENS1_19SingleTileSchedulerILb1ELb0ELb1ELi128EEEEEEEEEvNT_6ParamsE,"",@"SHT_CUDA_INFO"
	.sectionflags	@""
	.align	4


	//----- nvinfo : EIATTR_CUDA_API_VERSION
	.align		4
        /*0000*/ 	.byte	0x04, 0x37
        /*0002*/ 	.short	(.L_648 - .L_647)
.L_647:
        /*0004*/ 	.word	0x00000082


	//----- nvinfo : EIATTR_KPARAM_INFO
	.align		4
.L_648:
        /*0008*/ 	.byte	0x04, 0x17
        /*000a*/ 	.short	(.L_650 - .L_649)
.L_649:
        /*000c*/ 	.word	0x00000000
        /*0010*/ 	.short	0x0000
        /*0012*/ 	.short	0x0000
        /*0014*/ 	.byte	0x00, 0xf0, 0x61, 0x10


	//----- nvinfo : EIATTR_SPARSE_MMA_MASK
	.align		4
.L_650:
        /*0018*/ 	.byte	0x03, 0x50
        /*001a*/ 	.short	0x0000


	//----- nvinfo : EIATTR_MAXREG_COUNT
	.align		4
        /*001c*/ 	.byte	0x03, 0x1b
        /*001e*/ 	.short	0x00ff


	//----- nvinfo : EIATTR_MERCURY_ISA_VERSION
	.align		4
        /*0020*/ 	.byte	0x03, 0x5f
        /*0022*/ 	.short	0x0101


	//----- nvinfo : EIATTR_EXIT_INSTR_OFFSETS
	.align		4
        /*0024*/ 	.byte	0x04, 0x1c
        /*0026*/ 	.short	(.L_652 - .L_651)


	//   ....[0]....
.L_651:
        /*0028*/ 	.word	0x00000010


	//----- nvinfo : EIATTR_MAX_THREADS
	.align		4
.L_652:
        /*002c*/ 	.byte	0x04, 0x05
        /*002e*/ 	.short	(.L_654 - .L_653)
.L_653:
        /*0030*/ 	.word	0x00000080
        /*0034*/ 	.word	0x00000001
        /*0038*/ 	.word	0x00000001


	//----- nvinfo : EIATTR_CBANK_PARAM_SIZE
	.align		4
.L_654:
        /*003c*/ 	.byte	0x03, 0x19
        /*003e*/ 	.short	0x0418


	//----- nvinfo : EIATTR_PARAM_CBANK
	.align		4
        /*0040*/ 	.byte	0x04, 0x0a
        /*0042*/ 	.short	(.L_656 - .L_655)
	.align		4
.L_655:
        /*0044*/ 	.word	index@(.nv.constant0._ZN7cutlass13device_kernelIN5flash19enable_sm80_to_sm89INS1_16FlashAttnFwdSm80INS1_25CollectiveMainloopFwdSm80ILi4ELi1ELb0EN4cute5tupleIJNS5_1CILi128EEENS7_ILi64EEES8_EEELi128ENS_10bfloat16_tEfNS_4arch4Sm80ELb1ELb0ELb0ELb1ELb0ELb1ELb1ELb0EEENS1_21CollectiveEpilogueFwdINS6_IJS8_S8_S9_EEENS6_IJNS7_ILi1EEESH_SH_EEESB_SD_Li128ELb1ELb1ELb0ELb0EEENS1_19SingleTileSchedulerILb1ELb0ELb1ELi128EEEEEEEEEvNT_6ParamsE)
        /*0048*/ 	.short	0x0210
        /*004a*/ 	.short	0x0418


	//----- nvinfo : EIATTR_SW_WAR
	.align		4
.L_656:
        /*004c*/ 	.byte	0x04, 0x36
        /*004e*/ 	.short	(.L_658 - .L_657)
.L_657:
        /*0050*/ 	.word	0x00000008
.L_658:


//--------------------- .nv.callgraph             --------------------------
	.section	.nv.callgraph,"",@"SHT_CUDA_CALLGRAPH"
	.align	4
	.sectionentsize	8
	.align		4
        /*0000*/ 	.word	0x00000000
	.align		4
        /*0004*/ 	.word	0xffffffff
	.align		4
        /*0008*/ 	.word	0x00000000
	.align		4
        /*000c*/ 	.word	0xfffffffe
	.align		4
        /*0010*/ 	.word	0x00000000
	.align		4
        /*0014*/ 	.word	0xfffffffd
	.align		4
        /*0018*/ 	.word	0x00000000
	.align		4
        /*001c*/ 	.word	0xfffffffc


//--------------------- .nv.constant4             --------------------------
	.section	.nv.constant4,"a",@progbits
	.align	8
	.align		8
.nv.constant4:
        /*0000*/ 	.dword	_ZN77_INTERNAL_42087de5_41_flash_fwd_hdim128_bf16_softcapall_sm80_cu_3fbc093a_31614cuda3std3__45__cpo5beginE
	.align		8
        /*0008*/ 	.dword	_ZN77_INTERNAL_42087de5_41_flash_fwd_hdim128_bf16_softcapall_sm80_cu_3fbc093a_31614cuda3std3__45__cpo3endE
	.align		8
        /*0010*/ 	.dword	_ZN77_INTERNAL_42087de5_41_flash_fwd_hdim128_bf16_softcapall_sm80_cu_3fbc093a_31614cuda3std3__45__cpo6cbeginE
	.align		8
        /*0018*/ 	.dword	_ZN77_INTERNAL_42087de5_41_flash_fwd_hdim128_bf16_softcapall_sm80_cu_3fbc093a_31614cuda3std3__45__cpo4cendE
	.align		8
        /*0020*/ 	.dword	_ZN77_INTERNAL_42087de5_41_flash_fwd_hdim128_bf16_softcapall_sm80_cu_3fbc093a_31614cuda3std3__479_GLOBAL__N__42087de5_41_flash_fwd_hdim128_bf16_softcapall_sm80_cu_3fbc093a_31616ignoreE
	.align		8
        /*0028*/ 	.dword	_ZN77_INTERNAL_42087de5_41_flash_fwd_hdim128_bf16_softcapall_sm80_cu_3fbc093a_31614cuda3std3__419piecewise_constructE
	.align		8
        /*0030*/ 	.dword	_ZN77_INTERNAL_42087de5_41_flash_fwd_hdim128_bf16_softcapall_sm80_cu_3fbc093a_31614cuda3std3__48in_placeE
	.align		8
        /*0038*/ 	.dword	_ZN77_INTERNAL_42087de5_41_flash_fwd_hdim128_bf16_softcapall_sm80_cu_3fbc093a_31614cuda3std6ranges3__45__cpo4swapE
	.align		8
        /*0040*/ 	.dword	_ZN77_INTERNAL_42087de5_41_flash_fwd_hdim128_bf16_softcapall_sm80_cu_3fbc093a_31614cuda3std6ranges3__45__cpo9iter_moveE
	.align		8
        /*0048*/ 	.dword	_ZN77_INTERNAL_42087de5_41_flash_fwd_hdim128_bf16_softcapall_sm80_cu_3fbc093a_31614cute7productE
	.align		8
        /*0050*/ 	.dword	_ZN77_INTERNAL_42087de5_41_flash_fwd_hdim128_bf16_softcapall_sm80_cu_3fbc093a_31614cute1_E


//--------------------- .text._ZN7cutlass13device_kernelIN5flash19enable_sm80_to_sm89INS1_16FlashAttnFwdSm80INS1_25CollectiveMainloopFwdSm80ILi8ELi1ELb1EN4cute5tupleIJNS5_1CILi128EEES8_S8_EEELi128ENS_10bfloat16_tEfNS_4arch4Sm80ELb0ELb0ELb1ELb0ELb0ELb0ELb1ELb0EEENS1_21CollectiveEpilogueFwdIS9_NS6_IJNS7_ILi1EEESF_SF_EEESA_SC_Li256ELb0ELb1ELb0ELb0EEENS1_19SingleTileSchedulerILb0ELb0ELb1ELi128EEEEEEEEEvNT_6ParamsE --------------------------
	.section	.text._ZN7cutlass13device_kernelIN5flash19enable_sm80_to_sm89INS1_16FlashAttnFwdSm80INS1_25CollectiveMainloopFwdSm80ILi8ELi1ELb1EN4cute5tupleIJNS5_1CILi128EEES8_S8_EEELi128ENS_10bfloat16_tEfNS_4arch4Sm80ELb0ELb0ELb1ELb0ELb0ELb0ELb1ELb0EEENS1_21CollectiveEpilogueFwdIS9_NS6_IJNS7_ILi1EEESF_SF_EEESA_SC_Li256ELb0ELb1ELb0ELb0EEENS1_19SingleTileSchedulerILb0ELb0ELb1ELi128EEEEEEEEEvNT_6ParamsE,"ax",@progbits
	.align	128
.text._ZN7cutlass13device_kernelIN5flash19enable_sm80_to_sm89INS1_16FlashAttnFwdSm80INS1_25CollectiveMainloopFwdSm80ILi8ELi1ELb1EN4cute5tupleIJNS5_1CILi128EEES8_S8_EEELi128ENS_10bfloat16_tEfNS_4arch4Sm80ELb0ELb0ELb1ELb0ELb0ELb0ELb1ELb0EEENS1_21CollectiveEpilogueFwdIS9_NS6_IJNS7_ILi1EEESF_SF_EEESA_SC_Li256ELb0ELb1ELb0ELb0EEENS1_19SingleTileSchedulerILb0ELb0ELb1ELi128EEEEEEEEEvNT_6ParamsE:
        .type           _ZN7cutlass13device_kernelIN5flash19enable_sm80_to_sm89INS1_16FlashAttnFwdSm80INS1_25CollectiveMainloopFwdSm80ILi8ELi1ELb1EN4cute5tupleIJNS5_1CILi128EEES8_S8_EEELi128ENS_10bfloat16_tEfNS_4arch4Sm80ELb0ELb0ELb1ELb0ELb0ELb0ELb1ELb0EEENS1_21CollectiveEpilogueFwdIS9_NS6_IJNS7_ILi1EEESF_SF_EEESA_SC_Li256ELb0ELb1ELb0ELb0EEENS1_19SingleTileSchedulerILb0ELb0ELb1ELi128EEEEEEEEEvNT_6ParamsE,@function
        .size           _ZN7cutlass13device_kernelIN5flash19enable_sm80_to_sm89INS1_16FlashAttnFwdSm80INS1_25CollectiveMainloopFwdSm80ILi8ELi1ELb1EN4cute5tupleIJNS5_1CILi128EEES8_S8_EEELi128ENS_10bfloat16_tEfNS_4arch4Sm80ELb0ELb0ELb1ELb0ELb0ELb0ELb1ELb0EEENS1_21CollectiveEpilogueFwdIS9_NS6_IJNS7_ILi1EEESF_SF_EEESA_SC_Li256ELb0ELb1ELb0ELb0EEENS1_19SingleTileSchedulerILb0ELb0ELb1ELi128EEEEEEEEEvNT_6ParamsE,(.L_x_36 - _ZN7cutlass13device_kernelIN5flash19enable_sm80_to_sm89INS1_16FlashAttnFwdSm80INS1_25CollectiveMainloopFwdSm80ILi8ELi1ELb1EN4cute5tupleIJNS5_1CILi128EEES8_S8_EEELi128ENS_10bfloat16_tEfNS_4arch4Sm80ELb0ELb0ELb1ELb0ELb0ELb0ELb1ELb0EEENS1_21CollectiveEpilogueFwdIS9_NS6_IJNS7_ILi1EEESF_SF_EEESA_SC_Li256ELb0ELb1ELb0ELb0EEENS1_19SingleTileSchedulerILb0ELb0ELb1ELi128EEEEEEEEEvNT_6ParamsE)
        .other          _ZN7cutlass13device_kernelIN5flash19enable_sm80_to_sm89INS1_16FlashAttnFwdSm80INS1_25CollectiveMainloopFwdSm80ILi8ELi1ELb1EN4cute5tupleIJNS5_1CILi128EEES8_S8_EEELi128ENS_10bfloat16_tEfNS_4arch4Sm80ELb0ELb0ELb1ELb0ELb0ELb0ELb1ELb0EEENS1_21CollectiveEpilogueFwdIS9_NS6_IJNS7_ILi1EEESF_SF_EEESA_SC_Li256ELb0ELb1ELb0ELb0EEENS1_19SingleTileSchedulerILb0ELb0ELb1ELi128EEEEEEEEEvNT_6ParamsE,@"STO_CUDA_ENTRY STV_DEFAULT"
_ZN7cutlass13device_kernelIN5flash19enable_sm80_to_sm89INS1_16FlashAttnFwdSm80INS1_25CollectiveMainloopFwdSm80ILi8ELi1ELb1EN4cute5tupleIJNS5_1CILi128EEES8_S8_EEELi128ENS_10bfloat16_tEfNS_4arch4Sm80ELb0ELb0ELb1ELb0ELb0ELb0ELb1ELb0EEENS1_21CollectiveEpilogueFwdIS9_NS6_IJNS7_ILi1EEESF_SF_EEESA_SC_Li256ELb0ELb1ELb0ELb0EEENS1_19SingleTileSchedulerILb0ELb0ELb1ELi128EEEEEEEEEvNT_6ParamsE:
[----:B------:R-:W-:Y:S01]  /*0000*/  LDC R1, c[0x0][0x28] ;  /* 0x00000a00ff017b82 */ /* 0x000fe20000000800 */
[----:B------:R-:W-:Y:S05]  /*0010*/  EXIT ;  /* 0x000000000000794d */ /* 0x000fea0003800000 */
.L_x_0:
[----:B------:R-:W-:-:S00]  /*0020*/  BRA `(.L_x_0) ;  /* 0xfffffffc00fc7947 */ /* 0x000fc0000383ffff */
[----:B------:R-:W-:-:S00]  /*0030*/  NOP ;  /* 0x0000000000007918 */ /* 0x000fc00000000000 */
        /* <DEDUP_REMOVED lines=12> */
.L_x_36:


//--------------------- .text._ZN7cutlass13device_kernelIN5flash19enable_sm80_to_sm89INS1_16FlashAttnFwdSm80INS1_25CollectiveMainloopFwdSm80ILi8ELi1ELb1EN4cute5tupleIJNS5_1CILi128EEES8_S8_EEELi128ENS_10bfloat16_tEfNS_4arch4Sm80ELb0ELb0ELb1ELb1ELb0ELb0ELb1ELb0EEENS1_21CollectiveEpilogueFwdIS9_NS6_IJNS7_ILi1EEESF_SF_EEESA_SC_Li256ELb1ELb1ELb0ELb0EEENS1_19SingleTileSchedulerILb1ELb0ELb1ELi128EEEEEEEEEvNT_6ParamsE --------------------------
	.section	.text._ZN7cutlass13device_kernelIN5flash19enable_sm80_to_sm89INS1_16FlashAttnFwdSm80INS1_25CollectiveMainloopFwdSm80ILi8ELi1ELb1EN4cute5tupleIJNS5_1CILi128EEES8_S8_EEELi128ENS_10bfloat16_tEfNS_4arch4Sm80ELb0ELb0ELb1ELb1ELb0ELb0ELb1ELb0EEENS1_21CollectiveEpilogueFwdIS9_NS6_IJNS7_ILi1EEESF_SF_EEESA_SC_Li256ELb1ELb1ELb0ELb0EEENS1_19SingleTileSchedulerILb1ELb0ELb1ELi128EEEEEEEEEvNT_6ParamsE,"ax",@progbits
	.align	128
.text._ZN7cutlass13device_kernelIN5flash19enable_sm80_to_sm89INS1_16FlashAttnFwdSm80INS1_25CollectiveMainloopFwdSm80ILi8ELi1ELb1EN4cute5tupleIJNS5_1CILi128EEES8_S8_EEELi128ENS_10bfloat16_tEfNS_4arch4Sm80ELb0ELb0ELb1ELb1ELb0ELb0ELb1ELb0EEENS1_21CollectiveEpilogueFwdIS9_NS6_IJNS7_ILi1EEESF_SF_EEESA_SC_Li256ELb1ELb1ELb0ELb0EEENS1_19SingleTileSchedulerILb1ELb0ELb1ELi128EEEEEEEEEvNT_6ParamsE:
        .type           _ZN7cutlass13device_kernelIN5flash19enable_sm80_to_sm89INS1_16FlashAttnFwdSm80INS1_25CollectiveMainloopFwdSm80ILi8ELi1ELb1EN4cute5tupleIJNS5_1CILi128EEES8_S8_EEELi128ENS_10bfloat16_tEfNS_4arch4Sm80ELb0ELb0ELb1ELb1ELb0ELb0ELb1ELb0EEENS1_21CollectiveEpilogueFwdIS9_NS6_IJNS7_ILi1EEESF_SF_EEESA_SC_Li256ELb1ELb1ELb0ELb0EEENS1_19SingleTileSchedulerILb1ELb0ELb1ELi128EEEEEEEEEvNT_6ParamsE,@function
        .size           _ZN7cutlass13device_kernelIN5flash19enable_sm80_to_sm89INS1_16FlashAttnFwdSm80INS1_25CollectiveMainloopFwdSm80ILi8ELi1ELb1EN4cute5tupleIJNS5_1CILi128EEES8_S8_EEELi128ENS_10bfloat16_tEfNS_4arch4Sm80ELb0ELb0ELb1ELb1ELb0ELb0ELb1ELb0EEENS1_21CollectiveEpilogueFwdIS9_NS6_IJNS7_ILi1EEESF_SF_EEESA_SC_Li256ELb1ELb1ELb0ELb0EEENS1_19SingleTileSchedulerILb1ELb0ELb1ELi128EEEEEEEEEvNT_6ParamsE,(.L_x_37 - _ZN7cutlass13device_kernelIN5flash19enable_sm80_to_sm89INS1_16FlashAttnFwdSm80INS1_25CollectiveMainloopFwdSm80ILi8ELi1ELb1EN4cute5tupleIJNS5_1CILi128EEES8_S8_EEELi128ENS_10bfloat16_tEfNS_4arch4Sm80ELb0ELb0ELb1ELb1ELb0ELb0ELb1ELb0EEENS1_21CollectiveEpilogueFwdIS9_NS6_IJNS7_ILi1EEESF_SF_EEESA_SC_Li256ELb1ELb1ELb0ELb0EEENS1_19SingleTileSchedulerILb1ELb0ELb1ELi128EEEEEEEEEvNT_6ParamsE)
        .other          _ZN7cutlass13device_kernelIN5flash19enable_sm80_to_sm89INS1_16FlashAttnFwdSm80INS1_25CollectiveMainloopFwdSm80ILi8ELi1ELb1EN4cute5tupleIJNS5_1CILi128EEES8_S8_EEELi128ENS_10bfloat16_tEfNS_4arch4Sm80ELb0ELb0ELb1ELb1ELb0ELb0ELb1ELb0EEENS1_21CollectiveEpilogueFwdIS9_NS6_IJNS7_ILi1EEESF_SF_EEESA_SC_Li256ELb1ELb1ELb0ELb0EEENS1_19SingleTileSchedulerILb1ELb0ELb1ELi128EEEEEEEEEvNT_6ParamsE,@"STO_CUDA_ENTRY STV_DEFAULT"
_ZN7cutlass13device_kernelIN5flash19enable_sm80_to_sm89INS1_16FlashAttnFwdSm80INS1_25CollectiveMainloopFwdSm80ILi8ELi1ELb1EN4cute5tupleIJNS5_1CILi128EEES8_S8_EEELi128ENS_10bfloat16_tEfNS_4arch4Sm80ELb0ELb0ELb1ELb1ELb0ELb0ELb1ELb0EEENS1_21CollectiveEpilogueFwdIS9_NS6_IJNS7_ILi1EEESF_SF_EEESA_SC_Li256ELb1ELb1ELb0ELb0EEENS1_19SingleTileSchedulerILb1ELb0ELb1ELi128EEEEEEEEEvNT_6ParamsE:
[----:B------:R-:W-:Y:S01]  /*0000*/  LDC R1, c[0x0][0x28] ;  /* 0x00000a00ff017b82 */ /* 0x000fe20000000800 */
[----:B------:R-:W-:Y:S05]  /*0010*/  EXIT ;  /* 0x000000000000794d */ /* 0x000fea0003800000 */
.L_x_1:
        /* <DEDUP_REMOVED lines=14> */
.L_x_37:


//--------------------- .text._ZN7cutlass13device_kernelIN5flash19enable_sm80_to_sm89INS1_16FlashAttnFwdSm80INS1_25CollectiveMainloopFwdSm80ILi8ELi1ELb1EN4cute5tupleIJNS5_1CILi128EEES8_S8_EEELi128ENS_10bfloat16_tEfNS_4arch4Sm80ELb0ELb0ELb1ELb1ELb0ELb1ELb1ELb0EEENS1_21CollectiveEpilogueFwdIS9_NS6_IJNS7_ILi1EEESF_SF_EEESA_SC_Li256ELb1ELb1ELb0ELb0EEENS1_19SingleTileSchedulerILb1ELb0ELb1ELi128EEEEEEEEEvNT_6ParamsE --------------------------
	.section	.text._ZN7cutlass13device_kernelIN5flash19enable_sm80_to_sm89INS1_16FlashAttnFwdSm80INS1_25CollectiveMainloopFwdSm80ILi8ELi1ELb1EN4cute5tupleIJNS5_1CILi128EEES8_S8_EEELi128ENS_10bfloat16_tEfNS_4arch4Sm80ELb0ELb0ELb1ELb1ELb0ELb1ELb1ELb0EEENS1_21CollectiveEpilogueFwdIS9_NS6_IJNS7_ILi1EEESF_SF_EEESA_SC_Li256ELb1ELb1ELb0ELb0EEENS1_19SingleTileSchedulerILb1ELb0ELb1ELi128EEEEEEEEEvNT_6ParamsE,"ax",@progbits
	.align	128
.text._ZN7cutlass13device_kernelIN5flash19enable_sm80_to_sm89INS1_16FlashAttnFwdSm80INS1_25CollectiveMainloopFwdSm80ILi8ELi1ELb1EN4cute5tupleIJNS5_1CILi128EEES8_S8_EEELi128ENS_10bfloat16_tEfNS_4arch4Sm80ELb0ELb0ELb1ELb1ELb0ELb1ELb1ELb0EEENS1_21CollectiveEpilogueFwdIS9_NS6_IJNS7_ILi1EEESF_SF_EEESA_SC_Li256ELb1ELb1ELb0ELb0EEENS1_19SingleTileSchedulerILb1ELb0ELb1ELi128EEEEEEEEEvNT_6ParamsE:
        .type           _ZN7cutlass13device_kernelIN5flash19enable_sm80_to_sm89INS1_16FlashAttnFwdSm80INS1_25CollectiveMainloopFwdSm80ILi8ELi1ELb1EN4cute5tupleIJNS5_1CILi128EEES8_S8_EEELi128ENS_10bfloat16_tEfNS_4arch4Sm80ELb0ELb0ELb1ELb1ELb0ELb1ELb1ELb0EEENS1_21CollectiveEpilogueFwdIS9_NS6_IJNS7_ILi1EEESF_SF_EEESA_SC_Li256ELb1ELb1ELb0ELb0EEENS1_19SingleTileSchedulerILb1ELb0ELb1ELi128EEEEEEEEEvNT_6ParamsE,@function
        .size           _ZN7cutlass13device_kernelIN5flash19enable_sm80_to_sm89INS1_16FlashAttnFwdSm80INS1_25CollectiveMainloopFwdSm80ILi8ELi1ELb1EN4cute5tupleIJNS5_1CILi128EEES8_S8_EEELi128ENS_10bfloat16_tEfNS_4arch4Sm80ELb0ELb0ELb1ELb1ELb0ELb1ELb1ELb0EEENS1_21CollectiveEpilogueFwdIS9_NS6_IJNS7_ILi1EEESF_SF_EEESA_SC_Li256ELb1ELb1ELb0ELb0EEENS1_19SingleTileSchedulerILb1ELb0ELb1ELi128EEEEEEEEEvNT_6ParamsE,(.L_x_38 - _ZN7cutlass13device_kernelIN5flash19enable_sm80_to_sm89INS1_16FlashAttnFwdSm80INS1_25CollectiveMainloopFwdSm80ILi8ELi1ELb1EN4cute5tupleIJNS5_1CILi128EEES8_S8_EEELi128ENS_10bfloat16_tEfNS_4arch4Sm80ELb0ELb0ELb1ELb1ELb0ELb1ELb1ELb0EEENS1_21CollectiveEpilogueFwdIS9_NS6_IJNS7_ILi1EEESF_SF_EEESA_SC_Li256ELb1ELb1ELb0ELb0EEENS1_19SingleTileSchedulerILb1ELb0ELb1ELi128EEEEEEEEEvNT_6ParamsE)
        .other          _ZN7cutlass13device_kernelIN5flash19enable_sm80_to_sm89INS1_16FlashAttnFwdSm80INS1_25CollectiveMainloopFwdSm80ILi8ELi1ELb1EN4cute5tupleIJNS5_1CILi128EEES8_S8_EEELi128ENS_10bfloat16_tEfNS_4arch4Sm80ELb0ELb0ELb1ELb1ELb0ELb1ELb1ELb0EEENS1_21CollectiveEpilogueFwdIS9_NS6_IJNS7_ILi1EEESF_SF_EEESA_SC_Li256ELb1ELb1ELb0ELb0EEENS1_19SingleTileSchedulerILb1ELb0ELb1ELi128EEEEEEEEEvNT_6ParamsE,@"STO_CUDA_ENTRY STV_DEFAULT"
_ZN7cutlass13device_kernelIN5flash19enable_sm80_to_sm89INS1_16FlashAttnFwdSm80INS1_25CollectiveMainloopFwdSm80ILi8ELi1ELb1EN4cute5tupleIJNS5_1CILi128EEES8_S8_EEELi128ENS_10bfloat16_tEfNS_4arch4Sm80ELb0ELb0ELb1ELb1ELb0ELb1ELb1ELb0EEENS1_21CollectiveEpilogueFwdIS9_NS6_IJNS7_ILi1EEESF_SF_EEESA_SC_Li256ELb1ELb1ELb0ELb0EEENS1_19SingleTileSchedulerILb1ELb0ELb1ELi128EEEEEEEEEvNT_6ParamsE:
[----:B------:R-:W-:Y:S01]  /*0000*/  LDC R1, c[0x0][0x28] ;  /* 0x00000a00ff017b82 */ /* 0x000fe20000000800 */
[----:B------:R-:W-:Y:S05]  /*0010*/  EXIT ;  /* 0x000000000000794d */ /* 0x000fea0003800000 */
.L_x_2:
        /* <DEDUP_REMOVED lines=14> */
.L_x_38:


//--------------------- .text._ZN7cutlass13device_kernelIN5flash19enable_sm80_to_sm89INS1_16FlashAttnFwdSm80INS1_25CollectiveMainloopFwdSm80ILi8ELi1ELb1EN4cute5tupleIJNS5_1CILi128EEENS7_ILi96EEES8_EEELi128ENS_10bfloat16_tEfNS_4arch4Sm80ELb0ELb1ELb1ELb0ELb0ELb0ELb1ELb0EEENS1_21CollectiveEpilogueFwdINS6_IJS8_S8_S9_EEENS6_IJNS7_ILi1EEESH_SH_EEESB_SD_Li256ELb0ELb1ELb0ELb0EEENS1_19SingleTileSchedulerILb0ELb0ELb1ELi128EEEEEEEEEvNT_6ParamsE --------------------------
	.section	.text._ZN7cutlass13device_kernelIN5flash19enable_sm80_to_sm89INS1_16FlashAttnFwdSm80INS1_25CollectiveMainloopFwdSm80ILi8ELi1ELb1EN4cute5tupleIJNS5_1CILi128EEENS7_ILi96EEES8_EEELi128ENS_10bfloat16_tEfNS_4arch4Sm80ELb0ELb1ELb1ELb0ELb0ELb0ELb1ELb0EEENS1_21CollectiveEpilogueFwdINS6_IJS8_S8_S9_EEENS6_IJNS7_ILi1EEESH_SH_EEESB_SD_Li256ELb0ELb1ELb0ELb0EEENS1_19SingleTileSchedulerILb0ELb0ELb1ELi128EEEEEEEEEvNT_6ParamsE,"ax",@progbits
	.align	128
.text._ZN7cutlass13device_kernelIN5flash19enable_sm80_to_sm89INS1_16FlashAttnFwdSm80INS1_25CollectiveMainloopFwdSm80ILi8ELi1ELb1EN4cute5tupleIJNS5_1CILi128EEENS7_ILi96EEES8_EEELi128ENS_10bfloat16_tEfNS_4arch4Sm80ELb0ELb1ELb1ELb0ELb0ELb0ELb1ELb0EEENS1_21CollectiveEpilogueFwdINS6_IJS8_S8_S9_EEENS6_IJNS7_ILi1EEESH_SH_EEESB_SD_Li256ELb0ELb1ELb0ELb0EEENS1_19SingleTileSchedulerILb0ELb0ELb1ELi128EEEEEEEEEvNT_6ParamsE:
        .type           _ZN7cutlass13device_kernelIN5flash19enable_sm80_to_sm89INS1_16FlashAttnFwdSm80INS1_25CollectiveMainloopFwdSm80ILi8ELi1ELb1EN4cute5tupleIJNS5_1CILi128EEENS7_ILi96EEES8_EEELi128ENS_10bfloat16_tEfNS_4arch4Sm80ELb0ELb1ELb1ELb0ELb0ELb0ELb1ELb0EEENS1_21CollectiveEpilogueFwdINS6_IJS8_S8_S9_EEENS6_IJNS7_ILi1EEESH_SH_EEESB_SD_Li256ELb0ELb1ELb0ELb0EEENS1_19SingleTileSchedulerILb0ELb0ELb1ELi128EEEEEEEEEvNT_6ParamsE,@function
        .size           _ZN7cutlass13device_kernelIN5flash19enable_sm80_to_sm89INS1_16FlashAttnFwdSm80INS1_25CollectiveMainloopFwdSm80ILi8ELi1ELb1EN4cute5tupleIJNS5_1CILi128EEENS7_ILi96EEES8_EEELi128ENS_10bfloat16_tEfNS_4arch4Sm80ELb0ELb1ELb1ELb0ELb0ELb0ELb1ELb0EEENS1_21CollectiveEpilogueFwdINS6_IJS8_S8_S9_EEENS6_IJNS7_ILi1EEESH_SH_EEESB_SD_Li256ELb0ELb1ELb0ELb0EEENS1_19SingleTileSchedulerILb0ELb0ELb1ELi128EEEEEEEEEvNT_6ParamsE,(.L_x_39 - _ZN7cutlass13device_kernelIN5flash19enable_sm80_to_sm89INS1_16FlashAttnFwdSm80INS1_25CollectiveMainloopFwdSm80ILi8ELi1ELb1EN4cute5tupleIJNS5_1CILi128EEENS7_ILi96EEES8_EEELi128ENS_10bfloat16_tEfNS_4arch4Sm80ELb0ELb1ELb1ELb0ELb0ELb0ELb1ELb0EEENS1_21CollectiveEpilogueFwdINS6_IJS8_S8_S9_EEENS6_IJNS7_ILi1EEESH_SH_EEESB_SD_Li256ELb0ELb1ELb0ELb0EEENS1_19SingleTileSchedulerILb0ELb0ELb1ELi128EEEEEEEEEvNT_6ParamsE)
        .other          _ZN7cutlass13device_kernelIN5flash19enable_sm80_to_sm89INS1_16FlashAttnFwdSm80INS1_25CollectiveMainloopFwdSm80ILi8ELi1ELb1EN4cute5tupleIJNS5_1CILi128EEENS7_ILi96EEES8_EEELi128ENS_10bfloat16_tEfNS_4arch4Sm80ELb0ELb1ELb1ELb0ELb0ELb0ELb1ELb0EEENS1_21CollectiveEpilogueFwdINS6_IJS8_S8_S9_EEENS6_IJNS7_ILi1EEESH_SH_EEESB_SD_Li256ELb0ELb1ELb0ELb0EEENS1_19SingleTileSchedulerILb0ELb0ELb1ELi128EEEEEEEEEvNT_6ParamsE,@"STO_CUDA_ENTRY STV_DEFAULT"
_ZN7cutlass13device_kernelIN5flash19enable_sm80_to_sm89INS1_16FlashAttnFwdSm80INS1_25CollectiveMainloopFwdSm80ILi8ELi1ELb1EN4cute5tupleIJNS5_1CILi128EEENS7_ILi96EEES8_EEELi128ENS_10bfloat16_tEfNS_4arch4Sm80ELb0ELb1ELb1ELb0ELb0ELb0ELb1ELb0EEENS1_21CollectiveEpilogueFwdINS6_IJS8_S8_S9_EEENS6_IJNS7_ILi1EEESH_SH_EEESB_SD_Li256ELb0ELb1ELb0ELb0EEENS1_19SingleTileSchedulerILb0ELb0ELb1ELi128EEEEEEEEEvNT_6ParamsE:
[----:B------:R-:W-:Y:S01]  /*0000*/  LDC R1, c[0x0][0x28] ;  /* 0x00000a00ff017b82 */ /* 0x000fe20000000800 */
[----:B------:R-:W-:Y:S05]  /*0010*/  EXIT ;  /* 0x000000000000794d */ /* 0x000fea0003800000 */
.L_x_3:
        /* <DEDUP_REMOVED lines=14> */
.L_x_39:


//--------------------- .text._ZN7cutlass13device_kernelIN5flash19enable_sm80_to_sm89INS1_16FlashAttnFwdSm80INS1_25CollectiveMainloopFwdSm80ILi8ELi1ELb1EN4cute5tupleIJNS5_1CILi128EEENS7_ILi96EEES8_EEELi128ENS_10bfloat16_tEfNS_4arch4Sm80ELb0ELb1ELb1ELb1ELb0ELb0ELb1ELb0EEENS1_21CollectiveEpilogueFwdINS6_IJS8_S8_S9_EEENS6_IJNS7_ILi1EEESH_SH_EEESB_SD_Li256ELb1ELb1ELb0ELb0EEENS1_19SingleTileSchedulerILb1ELb0ELb1ELi128EEEEEEEEEvNT_6ParamsE --------------------------
	.section	.text._ZN7cutlass13device_kernelIN5flash19enable_sm80_to_sm89INS1_16FlashAttnFwdSm80INS1_25CollectiveMainloopFwdSm80ILi8ELi1ELb1EN4cute5tupleIJNS5_1CILi128EEENS7_ILi96EEES8_EEELi128ENS_10bfloat16_tEfNS_4arch4Sm80ELb0ELb1ELb1ELb1ELb0ELb0ELb1ELb0EEENS1_21CollectiveEpilogueFwdINS6_IJS8_S8_S9_EEENS6_IJNS7_ILi1EEESH_SH_EEESB_SD_Li256ELb1ELb1ELb0ELb0EEENS1_19SingleTileSchedulerILb1ELb0ELb1ELi128EEEEEEEEEvNT_6ParamsE,"ax",@progbits
	.align	128
.text._ZN7cutlass13device_kernelIN5flash19enable_sm80_to_sm89INS1_16FlashAttnFwdSm80INS1_25CollectiveMainloopFwdSm80ILi8ELi1ELb1EN4cute5tupleIJNS5_1CILi128EEENS7_ILi96EEES8_EEELi128ENS_10bfloat16_tEfNS_4arch4Sm80ELb0ELb1ELb1ELb1ELb0ELb0ELb1ELb0EEENS1_21CollectiveEpilogueFwdINS6_IJS8_S8_S9_EEENS6_IJNS7_ILi1EEESH_SH_EEESB_SD_Li256ELb1ELb1ELb0ELb0EEENS1_19SingleTileSchedulerILb1ELb0ELb1ELi128EEEEEEEEEvNT_6ParamsE:
        .type           _ZN7cutlass13device_kernelIN5flash19enable_sm80_to_sm89INS1_16FlashAttnFwdSm80INS1_25CollectiveMainloopFwdSm80ILi8ELi1ELb1EN4cute5tupleIJNS5_1CILi128EEENS7_ILi96EEES8_EEELi128ENS_10bfloat16_tEfNS_4arch4Sm80ELb0ELb1ELb1ELb1ELb0ELb0ELb1ELb0EEENS1_21CollectiveEpilogueFwdINS6_IJS8_S8_S9_EEENS6_IJNS7_ILi1EEESH_SH_EEESB_SD_Li256ELb1ELb1ELb0ELb0EEENS1_19SingleTileSchedulerILb1ELb0ELb1ELi128EEEEEEEEEvNT_6ParamsE,@function
        .size           _ZN7cutlass13device_kernelIN5flash19enable_sm80_to_sm89INS1_16FlashAttnFwdSm80INS1_25CollectiveMainloopFwdSm80ILi8ELi1ELb1EN4cute5tupleIJNS5_1CILi128EEENS7_ILi96EEES8_EEELi128ENS_10bfloat16_tEfNS_4arch4Sm80ELb0ELb1ELb1ELb1ELb0ELb0ELb1ELb0EEENS1_21CollectiveEpilogueFwdINS6_IJS8_S8_S9_EEENS6_IJNS7_ILi1EEESH_SH_EEESB_SD_Li256ELb1ELb1ELb0ELb0EEENS1_19SingleTileSchedulerILb1ELb0ELb1ELi128EEEEEEEEEvNT_6ParamsE,(.L_x_40 - _ZN7cutlass13device_kernelIN5flash19enable_sm80_to_sm89INS1_16FlashAttnFwdSm80INS1_25CollectiveMainloopFwdSm80ILi8ELi1ELb1EN4cute5tupleIJNS5_1CILi128EEENS7_ILi96EEES8_EEELi128ENS_10bfloat16_tEfNS_4arch4Sm80ELb0ELb1ELb1ELb1ELb0ELb0ELb1ELb0EEENS1_21CollectiveEpilogueFwdINS6_IJS8_S8_S9_EEENS6_IJNS7_ILi1EEESH_SH_EEESB_SD_Li256ELb1ELb1ELb0ELb0EEENS1_19SingleTileSchedulerILb1ELb0ELb1ELi128EEEEEEEEEvNT_6ParamsE)
        .other          _ZN7cutlass13device_kernelIN5flash19enable_sm80_to_sm89INS1_16FlashAttnFwdSm80INS1_25CollectiveMainloopFwdSm80ILi8ELi1ELb1EN4cute5tupleIJNS5_1CILi128EEENS7_ILi96EEES8_EEELi128ENS_10bfloat16_tEfNS_4arch4Sm80ELb0ELb1ELb1ELb1ELb0ELb0ELb1ELb0EEENS1_21CollectiveEpilogueFwdINS6_IJS8_S8_S9_EEENS6_IJNS7_ILi1EEESH_SH_EEESB_SD_Li256ELb1ELb1ELb0ELb0EEENS1_19SingleTileSchedulerILb1ELb0ELb1ELi128EEEEEEEEEvNT_6ParamsE,@"STO_CUDA_ENTRY STV_DEFAULT"
_ZN7cutlass13device_kernelIN5flash19enable_sm80_to_sm89INS1_16FlashAttnFwdSm80INS1_25CollectiveMainloopFwdSm80ILi8ELi1ELb1EN4cute5tupleIJNS5_1CILi128EEENS7_ILi96EEES8_EEELi128ENS_10bfloat16_tEfNS_4arch4Sm80ELb0ELb1ELb1ELb1ELb0ELb0ELb1ELb0EEENS1_21CollectiveEpilogueFwdINS6_IJS8_S8_S9_EEENS6_IJNS7_ILi1EEESH_SH_EEESB_SD_Li256ELb1ELb1ELb0ELb0EEENS1_19SingleTileSchedulerILb1ELb0ELb1ELi128EEEEEEEEEvNT_6ParamsE:
[----:B------:R-:W-:Y:S01]  /*0000*/  LDC R1, c[0x0][0x28] ;  /* 0x00000a00ff017b82 */ /* 0x000fe20000000800 */
[----:B------:R-:W-:Y:S05]  /*0010*/  EXIT ;  /* 0x000000000000794d */ /* 0x000fea0003800000 */
.L_x_4:
        /* <DEDUP_REMOVED lines=14> */
.L_x_40:


//--------------------- .text._ZN7cutlass13device_kernelIN5flash19enable_sm80_to_sm89INS1_16FlashAttnFwdSm80INS1_25CollectiveMainloopFwdSm80ILi8ELi1ELb1EN4cute5tupleIJNS5_1CILi128EEENS7_ILi96EEES8_EEELi128ENS_10bfloat16_tEfNS_4arch4Sm80ELb0ELb1ELb1ELb1ELb0ELb1ELb1ELb0EEENS1_21CollectiveEpilogueFwdINS6_IJS8_S8_S9_EEENS6_IJNS7_ILi1EEESH_SH_EEESB_SD_Li256ELb1ELb1ELb0ELb0EEENS1_19SingleTileSchedulerILb1ELb0ELb1ELi128EEEEEEEEEvNT_6ParamsE --------------------------
	.section	.text._ZN7cutlass13device_kernelIN5flash19enable_sm80_to_sm89INS1_16FlashAttnFwdSm80INS1_25CollectiveMainloopFwdSm80ILi8ELi1ELb1EN4cute5tupleIJNS5_1CILi128EEENS7_ILi96EEES8_EEELi128ENS_10bfloat16_tEfNS_4arch4Sm80ELb0ELb1ELb1ELb1ELb0ELb1ELb1ELb0EEENS1_21CollectiveEpilogueFwdINS6_IJS8_S8_S9_EEENS6_IJNS7_ILi1EEESH_SH_EEESB_SD_Li256ELb1ELb1ELb0ELb0EEENS1_19SingleTileSchedulerILb1ELb0ELb1ELi128EEEEEEEEEvNT_6ParamsE,"ax",@progbits
	.align	128
.text._ZN7cutlass13device_kernelIN5flash19enable_sm80_to_sm89INS1_16FlashAttnFwdSm80INS1_25CollectiveMainloopFwdSm80ILi8ELi1ELb1EN4cute5tupleIJNS5_1CILi128EEENS7_ILi96EEES8_EEELi128ENS_10bfloat16_tEfNS_4arch4Sm80ELb0ELb1ELb1ELb1ELb0ELb1ELb1ELb0EEENS1_21CollectiveEpilogueFwdINS6_IJS8_S8_S9_EEENS6_IJNS7_ILi1EEESH_SH_EEESB_SD_Li256ELb1ELb1ELb0ELb0EEENS1_19SingleTileSchedulerILb1ELb0ELb1ELi128EEEEEEEEEvNT_6ParamsE:
        .type           _ZN7cutlass13device_kernelIN5flash19enable_sm80_to_sm89INS1_16FlashAttnFwdSm80INS1_25CollectiveMainloopFwdSm80ILi8ELi1ELb1EN4cute5tupleIJNS5_1CILi128EEENS7_ILi96EEES8_EEELi128ENS_10bfloat16_tEfNS_4arch4Sm80ELb0ELb1ELb1ELb1ELb0ELb1ELb1ELb0EEENS1_21CollectiveEpilogueFwdINS6_IJS8_S8_S9_EEENS6_IJNS7_ILi1EEESH_SH_EEESB_SD_Li256ELb1ELb1ELb0ELb0EEENS1_19SingleTileSchedulerILb1ELb0ELb1ELi128EEEEEEEEEvNT_6ParamsE,@function
        .size           _ZN7cutlass13device_kernelIN5flash19enable_sm80_to_sm89INS1_16FlashAttnFwdSm80INS1_25CollectiveMainloopFwdSm80ILi8ELi1ELb1EN4cute5tupleIJNS5_1CILi128EEENS7_ILi96EEES8_EEELi128ENS_10bfloat16_tEfNS_4arch4Sm80ELb0ELb1ELb1ELb1ELb0ELb1ELb1ELb0EEENS1_21CollectiveEpilogueFwdINS6_IJS8_S8_S9_EEENS6_IJNS7_ILi1EEESH_SH_EEESB_SD_Li256ELb1ELb1ELb0ELb0EEENS1_19SingleTileSchedulerILb1ELb0ELb1ELi128EEEEEEEEEvNT_6ParamsE,(.L_x_41 - _ZN7cutlass13device_kernelIN5flash19enable_sm80_to_sm89INS1_16FlashAttnFwdSm80INS1_25CollectiveMainloopFwdSm80ILi8ELi1ELb1EN4cute5tupleIJNS5_1CILi128EEENS7_ILi96EEES8_EEELi128ENS_10bfloat16_tEfNS_4arch4Sm80ELb0ELb1ELb1ELb1ELb0ELb1ELb1ELb0EEENS1_21CollectiveEpilogueFwdINS6_IJS8_S8_S9_EEENS6_IJNS7_ILi1EEESH_SH_EEESB_SD_Li256ELb1ELb1ELb0ELb0EEENS1_19SingleTileSchedulerILb1ELb0ELb1ELi128EEEEEEEEEvNT_6ParamsE)
        .other          _ZN7cutlass13device_kernelIN5flash19enable_sm80_to_sm89INS1_16FlashAttnFwdSm80INS1_25CollectiveMainloopFwdSm80ILi8ELi1ELb1EN4cute5tupleIJNS5_1CILi128EEENS7_ILi96EEES8_EEELi128ENS_10bfloat16_tEfNS_4arch4Sm80ELb0ELb1ELb1ELb1ELb0ELb1ELb1ELb0EEENS1_21CollectiveEpilogueFwdINS6_IJS8_S8_S9_EEENS6_IJNS7_ILi1EEESH_SH_EEESB_SD_Li256ELb1ELb1ELb0ELb0EEENS1_19SingleTileSchedulerILb1ELb0ELb1ELi128EEEEEEEEEvNT_6ParamsE,@"STO_CUDA_ENTRY STV_DEFAULT"
_ZN7cutlass13device_kernelIN5flash19enable_sm80_to_sm89INS1_16FlashAttnFwdSm80INS1_25CollectiveMainloopFwdSm80ILi8ELi1ELb1EN4cute5tupleIJNS5_1CILi128EEENS7_ILi96EEES8_EEELi128ENS_10bfloat16_tEfNS_4arch4Sm80ELb0ELb1ELb1ELb1ELb0ELb1ELb1ELb0EEENS1_21CollectiveEpilogueFwdINS6_IJS8_S8_S9_EEENS6_IJNS7_ILi1EEESH_SH_EEESB_SD_Li256ELb1ELb1ELb0ELb0EEENS1_19SingleTileSchedulerILb1ELb0ELb1ELi128EEEEEEEEEvNT_6ParamsE:
[----:B------:R-:W-:Y:S01]  /*0000*/  LDC R1, c[0x0][0x28] ;  /* 0x00000a00ff017b82 */ /* 0x000fe20000000800 */
[----:B------:R-:W-:Y:S05]  /*0010*/  EXIT ;  /* 0x000000000000794d */ /* 0x000fea0003800000 */
.L_x_5:
        /* <DEDUP_REMOVED lines=14> */
.L_x_41:


//--------------------- .text._ZN7cutlass13device_kernelIN5flash19enable_sm80_to_sm89INS1_16FlashAttnFwdSm80INS1_25CollectiveMainloopFwdSm80ILi8ELi1ELb1EN4cute5tupleIJNS5_1CILi128EEES8_S8_EEELi128ENS_10bfloat16_tEfNS_4arch4Sm80ELb1ELb0ELb1ELb0ELb0ELb0ELb1ELb0EEENS1_21CollectiveEpilogueFwdIS9_NS6_IJNS7_ILi1EEESF_SF_EEESA_SC_Li256ELb0ELb1ELb0ELb0EEENS1_30DynamicPersistentTileSchedulerILi256ELi256ELb0ELb1ELb0EEEEEEEEEvNT_6ParamsE --------------------------
	.section	.text._ZN7cutlass13device_kernelIN5flash19enable_sm80_to_sm89INS1_16FlashAttnFwdSm80INS1_25CollectiveMainloopFwdSm80ILi8ELi1ELb1EN4cute5tupleIJNS5_1CILi128EEES8_S8_EEELi128ENS_10bfloat16_tEfNS_4arch4Sm80ELb1ELb0ELb1ELb0ELb0ELb0ELb1ELb0EEENS1_21CollectiveEpilogueFwdIS9_NS6_IJNS7_ILi1EEESF_SF_EEESA_SC_Li256ELb0ELb1ELb0ELb0EEENS1_30DynamicPersistentTileSchedulerILi256ELi256ELb0ELb1ELb0EEEEEEEEEvNT_6ParamsE,"ax",@progbits
	.align	128
.text._ZN7cutlass13device_kernelIN5flash19enable_sm80_to_sm89INS1_16FlashAttnFwdSm80INS1_25CollectiveMainloopFwdSm80ILi8ELi1ELb1EN4cute5tupleIJNS5_1CILi128EEES8_S8_EEELi128ENS_10bfloat16_tEfNS_4arch4Sm80ELb1ELb0ELb1ELb0ELb0ELb0ELb1ELb0EEENS1_21CollectiveEpilogueFwdIS9_NS6_IJNS7_ILi1EEESF_SF_EEESA_SC_Li256ELb0ELb1ELb0ELb0EEENS1_30DynamicPersistentTileSchedulerILi256ELi256ELb0ELb1ELb0EEEEEEEEEvNT_6ParamsE:
        .type           _ZN7cutlass13device_kernelIN5flash19enable_sm80_to_sm89INS1_16FlashAttnFwdSm80INS1_25CollectiveMainloopFwdSm80ILi8ELi1ELb1EN4cute5tupleIJNS5_1CILi128EEES8_S8_EEELi128ENS_10bfloat16_tEfNS_4arch4Sm80ELb1ELb0ELb1ELb0ELb0ELb0ELb1ELb0EEENS1_21CollectiveEpilogueFwdIS9_NS6_IJNS7_ILi1EEESF_SF_EEESA_SC_Li256ELb0ELb1ELb0ELb0EEENS1_30DynamicPersistentTileSchedulerILi256ELi256ELb0ELb1ELb0EEEEEEEEEvNT_6ParamsE,@function
        .size           _ZN7cutlass13device_kernelIN5flash19enable_sm80_to_sm89INS1_16FlashAttnFwdSm80INS1_25CollectiveMainloopFwdSm80ILi8ELi1ELb1EN4cute5tupleIJNS5_1CILi128EEES8_S8_EEELi128ENS_10bfloat16_tEfNS_4arch4Sm80ELb1ELb0ELb1ELb0ELb0ELb0ELb1ELb0EEENS1_21CollectiveEpilogueFwdIS9_NS6_IJNS7_ILi1EEESF_SF_EEESA_SC_Li256ELb0ELb1ELb0ELb0EEENS1_30DynamicPersistentTileSchedulerILi256ELi256ELb0ELb1ELb0EEEEEEEEEvNT_6ParamsE,(.L_x_42 - _ZN7cutlass13device_kernelIN5flash19enable_sm80_to_sm89INS1_16FlashAttnFwdSm80INS1_25CollectiveMainloopFwdSm80ILi8ELi1ELb1EN4cute5tupleIJNS5_1CILi128EEES8_S8_EEELi128ENS_10bfloat16_tEfNS_4arch4Sm80ELb1ELb0ELb1ELb0ELb0ELb0ELb1ELb0EEENS1_21CollectiveEpilogueFwdIS9_NS6_IJNS7_ILi1EEESF_SF_EEESA_SC_Li256ELb0ELb1ELb0ELb0EEENS1_30DynamicPersistentTileSchedulerILi256ELi256ELb0ELb1ELb0EEEEEEEEEvNT_6ParamsE)
        .other          _ZN7cutlass13device_kernelIN5flash19enable_sm80_to_sm89INS1_16FlashAttnFwdSm80INS1_25CollectiveMainloopFwdSm80ILi8ELi1ELb1EN4cute5tupleIJNS5_1CILi128EEES8_S8_EEELi128ENS_10bfloat16_tEfNS_4arch4Sm80ELb1ELb0ELb1ELb0ELb0ELb0ELb1ELb0EEENS1_21CollectiveEpilogueFwdIS9_NS6_IJNS7_ILi1EEESF_SF_EEESA_SC_Li256ELb0ELb1ELb0ELb0EEENS1_30DynamicPersistentTileSchedulerILi256ELi256ELb0ELb1ELb0EEEEEEEEEvNT_6ParamsE,@"STO_CUDA_ENTRY STV_DEFAULT"
_ZN7cutlass13device_kernelIN5flash19enable_sm80_to_sm89INS1_16FlashAttnFwdSm80INS1_25CollectiveMainloopFwdSm80ILi8ELi1ELb1EN4cute5tupleIJNS5_1CILi128EEES8_S8_EEELi128ENS_10bfloat16_tEfNS_4arch4Sm80ELb1ELb0ELb1ELb0ELb0ELb0ELb1ELb0EEENS1_21CollectiveEpilogueFwdIS9_NS6_IJNS7_ILi1EEESF_SF_EEESA_SC_Li256ELb0ELb1ELb0ELb0EEENS1_30DynamicPersistentTileSchedulerILi256ELi256ELb0ELb1ELb0EEEEEEEEEvNT_6ParamsE:
[----:B------:R-:W-:Y:S01]  /*0000*/  LDC R1, c[0x0][0x28] ;  /* 0x00000a00ff017b82 */ /* 0x000fe20000000800 */
[----:B------:R-:W-:Y:S05]  /*0010*/  EXIT ;  /* 0x000000000000794d */ /* 0x000fea0003800000 */
.L_x_6:
        /* <DEDUP_REMOVED lines=14> */
.L_x_42:


//--------------------- .text._ZN7cutlass13device_kernelIN5flash19enable_sm80_to_sm89INS1_16FlashAttnFwdSm80INS1_25CollectiveMainloopFwdSm80ILi8ELi1ELb1EN4cute5tupleIJNS5_1CILi128EEES8_S8_EEELi128ENS_10bfloat16_tEfNS_4arch4Sm80ELb1ELb0ELb1ELb1ELb0ELb0ELb1ELb0EEENS1_21CollectiveEpilogueFwdIS9_NS6_IJNS7_ILi1EEESF_SF_EEESA_SC_Li256ELb1ELb1ELb0ELb0EEENS1_19SingleTileSchedulerILb1ELb0ELb1ELi128EEEEEEEEEvNT_6ParamsE --------------------------
	.section	.text._ZN7cutlass13device_kernelIN5flash19enable_sm80_to_sm89INS1_16FlashAttnFwdSm80INS1_25CollectiveMainloopFwdSm80ILi8ELi1ELb1EN4cute5tupleIJNS5_1CILi128EEES8_S8_EEELi128ENS_10bfloat16_tEfNS_4arch4Sm80ELb1ELb0ELb1ELb1ELb0ELb0ELb1ELb0EEENS1_21CollectiveEpilogueFwdIS9_NS6_IJNS7_ILi1EEESF_SF_EEESA_SC_Li256ELb1ELb1ELb0ELb0EEENS1_19SingleTileSchedulerILb1ELb0ELb1ELi128EEEEEEEEEvNT_6ParamsE,"ax",@progbits
	.align	128
.text._ZN7cutlass13device_kernelIN5flash19enable_sm80_to_sm89INS1_16FlashAttnFwdSm80INS1_25CollectiveMainloopFwdSm80ILi8ELi1ELb1EN4cute5tupleIJNS5_1CILi128EEES8_S8_EEELi128ENS_10bfloat16_tEfNS_4arch4Sm80ELb1ELb0ELb1ELb1ELb0ELb0ELb1ELb0EEENS1_21CollectiveEpilogueFwdIS9_NS6_IJNS7_ILi1EEESF_SF_EEESA_SC_Li256ELb1ELb1ELb0ELb0EEENS1_19SingleTileSchedulerILb1ELb0ELb1ELi128EEEEEEEEEvNT_6ParamsE:
        .type           _ZN7cutlass13device_kernelIN5flash19enable_sm80_to_sm89INS1_16FlashAttnFwdSm80INS1_25CollectiveMainloopFwdSm80ILi8ELi1ELb1EN4cute5tupleIJNS5_1CILi128EEES8_S8_EEELi128ENS_10bfloat16_tEfNS_4arch4Sm80ELb1ELb0ELb1ELb1ELb0ELb0ELb1ELb0EEENS1_21CollectiveEpilogueFwdIS9_NS6_IJNS7_ILi1EEESF_SF_EEESA_SC_Li256ELb1ELb1ELb0ELb0EEENS1_19SingleTileSchedulerILb1ELb0ELb1ELi128EEEEEEEEEvNT_6ParamsE,@function
        .size           _ZN7cutlass13device_kernelIN5flash19enable_sm80_to_sm89INS1_16FlashAttnFwdSm80INS1_25CollectiveMainloopFwdSm80ILi8ELi1ELb1EN4cute5tupleIJNS5_1CILi128EEES8_S8_EEELi128ENS_10bfloat16_tEfNS_4arch4Sm80ELb1ELb0ELb1ELb1ELb0ELb0ELb1ELb0EEENS1_21CollectiveEpilogueFwdIS9_NS6_IJNS7_ILi1EEESF_SF_EEESA_SC_Li256ELb1ELb1ELb0ELb0EEENS1_19SingleTileSchedulerILb1ELb0ELb1ELi128EEEEEEEEEvNT_6ParamsE,(.L_x_43 - _ZN7cutlass13device_kernelIN5flash19enable_sm80_to_sm89INS1_16FlashAttnFwdSm80INS1_25CollectiveMainloopFwdSm80ILi8ELi1ELb1EN4cute5tupleIJNS5_1CILi128EEES8_S8_EEELi128ENS_10bfloat16_tEfNS_4arch4Sm80ELb1ELb0ELb1ELb1ELb0ELb0ELb1ELb0EEENS1_21CollectiveEpilogueFwdIS9_NS6_IJNS7_ILi1EEESF_SF_EEESA_SC_Li256ELb1ELb1ELb0ELb0EEENS1_19SingleTileSchedulerILb1ELb0ELb1ELi128EEEEEEEEEvNT_6ParamsE)
        .other          _ZN7cutlass13device_kernelIN5flash19enable_sm80_to_sm89INS1_16FlashAttnFwdSm80INS1_25CollectiveMainloopFwdSm80ILi8ELi1ELb1EN4cute5tupleIJNS5_1CILi128EEES8_S8_EEELi128ENS_10bfloat16_tEfNS_4arch4Sm80ELb1ELb0ELb1ELb1ELb0ELb0ELb1ELb0EEENS1_21CollectiveEpilogueFwdIS9_NS6_IJNS7_ILi1EEESF_SF_EEESA_SC_Li256ELb1ELb1ELb0ELb0EEENS1_19SingleTileSchedulerILb1ELb0ELb1ELi128EEEEEEEEEvNT_6ParamsE,@"STO_CUDA_ENTRY STV_DEFAULT"
_ZN7cutlass13device_kernelIN5flash19enable_sm80_to_sm89INS1_16FlashAttnFwdSm80INS1_25CollectiveMainloopFwdSm80ILi8ELi1ELb1EN4cute5tupleIJNS5_1CILi128EEES8_S8_EEELi128ENS_10bfloat16_tEfNS_4arch4Sm80ELb1ELb0ELb1ELb1ELb0ELb0ELb1ELb0EEENS1_21CollectiveEpilogueFwdIS9_NS6_IJNS7_ILi1EEESF_SF_EEESA_SC_Li256ELb1ELb1ELb0ELb0EEENS1_19SingleTileSchedulerILb1ELb0ELb1ELi128EEEEEEEEEvNT_6ParamsE:
[----:B------:R-:W-:Y:S01]  /*0000*/  LDC R1, c[0x0][0x28] ;  /* 0x00000a00ff017b82 */ /* 0x000fe20000000800 */
[----:B------:R-:W-:Y:S05]  /*0010*/  EXIT ;  /* 0x000000000000794d */ /* 0x000fea0003800000 */
.L_x_7:
        /* <DEDUP_REMOVED lines=14> */
.L_x_43:


//--------------------- .text._ZN7cutlass13device_kernelIN5flash19enable_sm80_to_sm89INS1_16FlashAttnFwdSm80INS1_25CollectiveMainloopFwdSm80ILi8ELi1ELb1EN4cute5tupleIJNS5_1CILi128EEES8_S8_EEELi128ENS_10bfloat16_tEfNS_4arch4Sm80ELb1ELb0ELb1ELb1ELb0ELb1ELb1ELb0EEENS1_21CollectiveEpilogueFwdIS9_NS6_IJNS7_ILi1EEESF_SF_EEESA_SC_Li256ELb1ELb1ELb0ELb0EEENS1_19SingleTileSchedulerILb1ELb0ELb1ELi128EEEEEEEEEvNT_6ParamsE --------------------------
	.section	.text._ZN7cutlass13device_kernelIN5flash19enable_sm80_to_sm89INS1_16FlashAttnFwdSm80INS1_25CollectiveMainloopFwdSm80ILi8ELi1ELb1EN4cute5tupleIJNS5_1CILi128EEES8_S8_EEELi128ENS_10bfloat16_tEfNS_4arch4Sm80ELb1ELb0ELb1ELb1ELb0ELb1ELb1ELb0EEENS1_21CollectiveEpilogueFwdIS9_NS6_IJNS7_ILi1EEESF_SF_EEESA_SC_Li256ELb1ELb1ELb0ELb0EEENS1_19SingleTileSchedulerILb1ELb0ELb1ELi128EEEEEEEEEvNT_6ParamsE,"ax",@progbits
	.align	128
.text._ZN7cutlass13device_kernelIN5flash19enable_sm80_to_sm89INS1_16FlashAttnFwdSm80INS1_25CollectiveMainloopFwdSm80ILi8ELi1ELb1EN4cute5tupleIJNS5_1CILi128EEES8_S8_EEELi128ENS_10bfloat16_tEfNS_4arch4Sm80ELb1ELb0ELb1ELb1ELb0ELb1ELb1ELb0EEENS1_21CollectiveEpilogueFwdIS9_NS6_IJNS7_ILi1EEESF_SF_EEESA_SC_Li256ELb1ELb1ELb0ELb0EEENS1_19SingleTileSchedulerILb1ELb0ELb1ELi128EEEEEEEEEvNT_6ParamsE:
        .type           _ZN7cutlass13device_kernelIN5flash19enable_sm80_to_sm89INS1_16FlashAttnFwdSm80INS1_25CollectiveMainloopFwdSm80ILi8ELi1ELb1EN4cute5tupleIJNS5_1CILi128EEES8_S8_EEELi128ENS_10bfloat16_tEfNS_4arch4Sm80ELb1ELb0ELb1ELb1ELb0ELb1ELb1ELb0EEENS1_21CollectiveEpilogueFwdIS9_NS6_IJNS7_ILi1EEESF_SF_EEESA_SC_Li256ELb1ELb1ELb0ELb0EEENS1_19SingleTileSchedulerILb1ELb0ELb1ELi128EEEEEEEEEvNT_6ParamsE,@function
        .size           _ZN7cutlass13device_kernelIN5flash19enable_sm80_to_sm89INS1_16FlashAttnFwdSm80INS1_25CollectiveMainloopFwdSm80ILi8ELi1ELb1EN4cute5tupleIJNS5_1CILi128EEES8_S8_EEELi128ENS_10bfloat16_tEfNS_4arch4Sm80ELb1ELb0ELb1ELb1ELb0ELb1ELb1ELb0EEENS1_21CollectiveEpilogueFwdIS9_NS6_IJNS7_ILi1EEESF_SF_EEESA_SC_Li256ELb1ELb1ELb0ELb0EEENS1_19SingleTileSchedulerILb1ELb0ELb1ELi128EEEEEEEEEvNT_6ParamsE,(.L_x_44 - _ZN7cutlass13device_kernelIN5flash19enable_sm80_to_sm89INS1_16FlashAttnFwdSm80INS1_25CollectiveMainloopFwdSm80ILi8ELi1ELb1EN4cute5tupleIJNS5_1CILi128EEES8_S8_EEELi128ENS_10bfloat16_tEfNS_4arch4Sm80ELb1ELb0ELb1ELb1ELb0ELb1ELb1ELb0EEENS1_21CollectiveEpilogueFwdIS9_NS6_IJNS7_ILi1EEESF_SF_EEESA_SC_Li256ELb1ELb1ELb0ELb0EEENS1_19SingleTileSchedulerILb1ELb0ELb1ELi128EEEEEEEEEvNT_6ParamsE)
        .other          _ZN7cutlass13device_kernelIN5flash19enable_sm80_to_sm89INS1_16FlashAttnFwdSm80INS1_25CollectiveMainloopFwdSm80ILi8ELi1ELb1EN4cute5tupleIJNS5_1CILi128EEES8_S8_EEELi128ENS_10bfloat16_tEfNS_4arch4Sm80ELb1ELb0ELb1ELb1ELb0ELb1ELb1ELb0EEENS1_21CollectiveEpilogueFwdIS9_NS6_IJNS7_ILi1EEESF_SF_EEESA_SC_Li256ELb1ELb1ELb0ELb0EEENS1_19SingleTileSchedulerILb1ELb0ELb1ELi128EEEEEEEEEvNT_6ParamsE,@"STO_CUDA_ENTRY STV_DEFAULT"
_ZN7cutlass13device_kernelIN5flash19enable_sm80_to_sm89INS1_16FlashAttnFwdSm80INS1_25CollectiveMainloopFwdSm80ILi8ELi1ELb1EN4cute5tupleIJNS5_1CILi128EEES8_S8_EEELi128ENS_10bfloat16_tEfNS_4arch4Sm80ELb1ELb0ELb1ELb1ELb0ELb1ELb1ELb0EEENS1_21CollectiveEpilogueFwdIS9_NS6_IJNS7_ILi1EEESF_SF_EEESA_SC_Li256ELb1ELb1ELb0ELb0EEENS1_19SingleTileSchedulerILb1ELb0ELb1ELi128EEEEEEEEEvNT_6ParamsE:
[----:B------:R-:W-:Y:S01]  /*0000*/  LDC R1, c[0x0][0x28] ;  /* 0x00000a00ff017b82 */ /* 0x000fe20000000800 */
[----:B------:R-:W-:Y:S05]  /*0010*/  EXIT ;  /* 0x000000000000794d */ /* 0x000fea0003800000 */
.L_x_8:
        /* <DEDUP_REMOVED lines=14> */
.L_x_44:


//--------------------- .text._ZN7cutlass13device_kernelIN5flash19enable_sm80_to_sm89INS1_16FlashAttnFwdSm80INS1_25CollectiveMainloopFwdSm80ILi4ELi1ELb0EN4cute5tupleIJNS5_1CILi128EEENS7_ILi64EEES8_EEELi128ENS_10bfloat16_tEfNS_4arch4Sm80ELb0ELb0ELb1ELb0ELb0ELb0ELb1ELb0EEENS1_21CollectiveEpilogueFwdINS6_IJS8_S8_S9_EEENS6_IJNS7_ILi1EEESH_SH_EEESB_SD_Li128ELb0ELb1ELb0ELb0EEENS1_19SingleTileSchedulerILb0ELb0ELb1ELi128EEEEEEEEEvNT_6ParamsE --------------------------
	.section	.text._ZN7cutlass13device_kernelIN5flash19enable_sm80_to_sm89INS1_16FlashAttnFwdSm80INS1_25CollectiveMainloopFwdSm80ILi4ELi1ELb0EN4cute5tupleIJNS5_1CILi128EEENS7_ILi64EEES8_EEELi128ENS_10bfloat16_tEfNS_4arch4Sm80ELb0ELb0ELb1ELb0ELb0ELb0ELb1ELb0EEENS1_21CollectiveEpilogueFwdINS6_IJS8_S8_S9_EEENS6_IJNS7_ILi1EEESH_SH_EEESB_SD_Li128ELb0ELb1ELb0ELb0EEENS1_19SingleTileSchedulerILb0ELb0ELb1ELi128EEEEEEEEEvNT_6ParamsE,"ax",@progbits
	.align	128
.text._ZN7cutlass13device_kernelIN5flash19enable_sm80_to_sm89INS1_16FlashAttnFwdSm80INS1_25CollectiveMainloopFwdSm80ILi4ELi1ELb0EN4cute5tupleIJNS5_1CILi128EEENS7_ILi64EEES8_EEELi128ENS_10bfloat16_tEfNS_4arch4Sm80ELb0ELb0ELb1ELb0ELb0ELb0ELb1ELb0EEENS1_21CollectiveEpilogueFwdINS6_IJS8_S8_S9_EEENS6_IJNS7_ILi1EEESH_SH_EEESB_SD_Li128ELb0ELb1ELb0ELb0EEENS1_19SingleTileSchedulerILb0ELb0ELb1ELi128EEEEEEEEEvNT_6ParamsE:
        .type           _ZN7cutlass13device_kernelIN5flash19enable_sm80_to_sm89INS1_16FlashAttnFwdSm80INS1_25CollectiveMainloopFwdSm80ILi4ELi1ELb0EN4cute5tupleIJNS5_1CILi128EEENS7_ILi64EEES8_EEELi128ENS_10bfloat16_tEfNS_4arch4Sm80ELb0ELb0ELb1ELb0ELb0ELb0ELb1ELb0EEENS1_21CollectiveEpilogueFwdINS6_IJS8_S8_S9_EEENS6_IJNS7_ILi1EEESH_SH_EEESB_SD_Li128ELb0ELb1ELb0ELb0EEENS1_19SingleTileSchedulerILb0ELb0ELb1ELi128EEEEEEEEEvNT_6ParamsE,@function
        .size           _ZN7cutlass13device_kernelIN5flash19enable_sm80_to_sm89INS1_16FlashAttnFwdSm80INS1_25CollectiveMainloopFwdSm80ILi4ELi1ELb0EN4cute5tupleIJNS5_1CILi128EEENS7_ILi64EEES8_EEELi128ENS_10bfloat16_tEfNS_4arch4Sm80ELb0ELb0ELb1ELb0ELb0ELb0ELb1ELb0EEENS1_21CollectiveEpilogueFwdINS6_IJS8_S8_S9_EEENS6_IJNS7_ILi1EEESH_SH_EEESB_SD_Li128ELb0ELb1ELb0ELb0EEENS1_19SingleTileSchedulerILb0ELb0ELb1ELi128EEEEEEEEEvNT_6ParamsE,(.L_x_45 - _ZN7cutlass13device_kernelIN5flash19enable_sm80_to_sm89INS1_16FlashAttnFwdSm80INS1_25CollectiveMainloopFwdSm80ILi4ELi1ELb0EN4cute5tupleIJNS5_1CILi128EEENS7_ILi64EEES8_EEELi128ENS_10bfloat16_tEfNS_4arch4Sm80ELb0ELb0ELb1ELb0ELb0ELb0ELb1ELb0EEENS1_21CollectiveEpilogueFwdINS6_IJS8_S8_S9_EEENS6_IJNS7_ILi1EEESH_SH_EEESB_SD_Li128ELb0ELb1ELb0ELb0EEENS1_19SingleTileSchedulerILb0ELb0ELb1ELi128EEEEEEEEEvNT_6ParamsE)
        .other          _ZN7cutlass13device_kernelIN5flash19enable_sm80_to_sm89INS1_16FlashAttnFwdSm80INS1_25CollectiveMainloopFwdSm80ILi4ELi1ELb0EN4cute5tupleIJNS5_1CILi128EEENS7_ILi64EEES8_EEELi128ENS_10bfloat16_tEfNS_4arch4Sm80ELb0ELb0ELb1ELb0ELb0ELb0ELb1ELb0EEENS1_21CollectiveEpilogueFwdINS6_IJS8_S8_S9_EEENS6_IJNS7_ILi1EEESH_SH_EEESB_SD_Li128ELb0ELb1ELb0ELb0EEENS1_19SingleTileSchedulerILb0ELb0ELb1ELi128EEEEEEEEEvNT_6ParamsE,@"STO_CUDA_ENTRY STV_DEFAULT"
_ZN7cutlass13device_kernelIN5flash19enable_sm80_to_sm89INS1_16FlashAttnFwdSm80INS1_25CollectiveMainloopFwdSm80ILi4ELi1ELb0EN4cute5tupleIJNS5_1CILi128EEENS7_ILi64EEES8_EEELi128ENS_10bfloat16_tEfNS_4arch4Sm80ELb0ELb0ELb1ELb0ELb0ELb0ELb1ELb0EEENS1_21CollectiveEpilogueFwdINS6_IJS8_S8_S9_EEENS6_IJNS7_ILi1EEESH_SH_EEESB_SD_Li128ELb0ELb1ELb0ELb0EEENS1_19SingleTileSchedulerILb0ELb0ELb1ELi128EEEEEEEEEvNT_6ParamsE:
[----:B------:R-:W-:Y:S01]  /*0000*/  LDC R1, c[0x0][0x28] ;  /* 0x00000a00ff017b82 */ /* 0x000fe20000000800 */
[----:B------:R-:W-:Y:S05]  /*0010*/  EXIT ;  /* 0x000000000000794d */ /* 0x000fea0003800000 */
.L_x_9:
        /* <DEDUP_REMOVED lines=14> */
.L_x_45:


//--------------------- .text._ZN7cutlass13device_kernelIN5flash19enable_sm80_to_sm89INS1_16FlashAttnFwdSm80INS1_25CollectiveMainloopFwdSm80ILi4ELi1ELb0EN4cute5tupleIJNS5_1CILi128EEENS7_ILi64EEES8_EEELi128ENS_10bfloat16_tEfNS_4arch4Sm80ELb0ELb0ELb1ELb1ELb0ELb0ELb1ELb0EEENS1_21CollectiveEpilogueFwdINS6_IJS8_S8_S9_EEENS6_IJNS7_ILi1EEESH_SH_EEESB_SD_Li128ELb1ELb1ELb0ELb0EEENS1_19SingleTileSchedulerILb1ELb0ELb1ELi128EEEEEEEEEvNT_6ParamsE --------------------------
	.section	.text._ZN7cutlass13device_kernelIN5flash19enable_sm80_to_sm89INS1_16FlashAttnFwdSm80INS1_25CollectiveMainloopFwdSm80ILi4ELi1ELb0EN4cute5tupleIJNS5_1CILi128EEENS7_ILi64EEES8_EEELi128ENS_10bfloat16_tEfNS_4arch4Sm80ELb0ELb0ELb1ELb1ELb0ELb0ELb1ELb0EEENS1_21CollectiveEpilogueFwdINS6_IJS8_S8_S9_EEENS6_IJNS7_ILi1EEESH_SH_EEESB_SD_Li128ELb1ELb1ELb0ELb0EEENS1_19SingleTileSchedulerILb1ELb0ELb1ELi128EEEEEEEEEvNT_6ParamsE,"ax",@progbits
	.align	128
.text._ZN7cutlass13device_kernelIN5flash19enable_sm80_to_sm89INS1_16FlashAttnFwdSm80INS1_25CollectiveMainloopFwdSm80ILi4ELi1ELb0EN4cute5tupleIJNS5_1CILi128EEENS7_ILi64EEES8_EEELi128ENS_10bfloat16_tEfNS_4arch4Sm80ELb0ELb0ELb1ELb1ELb0ELb0ELb1ELb0EEENS1_21CollectiveEpilogueFwdINS6_IJS8_S8_S9_EEENS6_IJNS7_ILi1EEESH_SH_EEESB_SD_Li128ELb1ELb1ELb0ELb0EEENS1_19SingleTileSchedulerILb1ELb0ELb1ELi128EEEEEEEEEvNT_6ParamsE:
        .type           _ZN7cutlass13device_kernelIN5flash19enable_sm80_to_sm89INS1_16FlashAttnFwdSm80INS1_25CollectiveMainloopFwdSm80ILi4ELi1ELb0EN4cute5tupleIJNS5_1CILi128EEENS7_ILi64EEES8_EEELi128ENS_10bfloat16_tEfNS_4arch4Sm80ELb0ELb0ELb1ELb1ELb0ELb0ELb1ELb0EEENS1_21CollectiveEpilogueFwdINS6_IJS8_S8_S9_EEENS6_IJNS7_ILi1EEESH_SH_EEESB_SD_Li128ELb1ELb1ELb0ELb0EEENS1_19SingleTileSchedulerILb1ELb0ELb1ELi128EEEEEEEEEvNT_6ParamsE,@function
        .size           _ZN7cutlass13device_kernelIN5flash19enable_sm80_to_sm89INS1_16FlashAttnFwdSm80INS1_25CollectiveMainloopFwdSm80ILi4ELi1ELb0EN4cute5tupleIJNS5_1CILi128EEENS7_ILi64EEES8_EEELi128ENS_10bfloat16_tEfNS_4arch4Sm80ELb0ELb0ELb1ELb1ELb0ELb0ELb1ELb0EEENS1_21CollectiveEpilogueFwdINS6_IJS8_S8_S9_EEENS6_IJNS7_ILi1EEESH_SH_EEESB_SD_Li128ELb1ELb1ELb0ELb0EEENS1_19SingleTileSchedulerILb1ELb0ELb1ELi128EEEEEEEEEvNT_6ParamsE,(.L_x_46 - _ZN7cutlass13device_kernelIN5flash19enable_sm80_to_sm89INS1_16FlashAttnFwdSm80INS1_25CollectiveMainloopFwdSm80ILi4ELi1ELb0EN4cute5tupleIJNS5_1CILi128EEENS7_ILi64EEES8_EEELi128ENS_10bfloat16_tEfNS_4arch4Sm80ELb0ELb0ELb1ELb1ELb0ELb0ELb1ELb0EEENS1_21CollectiveEpilogueFwdINS6_IJS8_S8_S9_EEENS6_IJNS7_ILi1EEESH_SH_EEESB_SD_Li128ELb1ELb1ELb0ELb0EEENS1_19SingleTileSchedulerILb1ELb0ELb1ELi128EEEEEEEEEvNT_6ParamsE)
        .other          _ZN7cutlass13device_kernelIN5flash19enable_sm80_to_sm89INS1_16FlashAttnFwdSm80INS1_25CollectiveMainloopFwdSm80ILi4ELi1ELb0EN4cute5tupleIJNS5_1CILi128EEENS7_ILi64EEES8_EEELi128ENS_10bfloat16_tEfNS_4arch4Sm80ELb0ELb0ELb1ELb1ELb0ELb0ELb1ELb0EEENS1_21CollectiveEpilogueFwdINS6_IJS8_S8_S9_EEENS6_IJNS7_ILi1EEESH_SH_EEESB_SD_Li128ELb1ELb1ELb0ELb0EEENS1_19SingleTileSchedulerILb1ELb0ELb1ELi128EEEEEEEEEvNT_6ParamsE,@"STO_CUDA_ENTRY STV_DEFAULT"
_ZN7cutlass13device_kernelIN5flash19enable_sm80_to_sm89INS1_16FlashAttnFwdSm80INS1_25CollectiveMainloopFwdSm80ILi4ELi1ELb0EN4cute5tupleIJNS5_1CILi128EEENS7_ILi64EEES8_EEELi128ENS_10bfloat16_tEfNS_4arch4Sm80ELb0ELb0ELb1ELb1ELb0ELb0ELb1ELb0EEENS1_21CollectiveEpilogueFwdINS6_IJS8_S8_S9_EEENS6_IJNS7_ILi1EEESH_SH_EEESB_SD_Li128ELb1ELb1ELb0ELb0EEENS1_19SingleTileSchedulerILb1ELb0ELb1ELi128EEEEEEEEEvNT_6ParamsE:
[----:B------:R-:W-:Y:S01]  /*0000*/  LDC R1, c[0x0][0x28] ;  /* 0x00000a00ff017b82 */ /* 0x000fe20000000800 */
[----:B------:R-:W-:Y:S05]  /*0010*/  EXIT ;  /* 0x000000000000794d */ /* 0x000fea0003800000 */
.L_x_10:
        /* <DEDUP_REMOVED lines=14> */
.L_x_46:


//--------------------- .text._ZN7cutlass13device_kernelIN5flash19enable_sm80_to_sm89INS1_16FlashAttnFwdSm80INS1_25CollectiveMainloopFwdSm80ILi4ELi1ELb0EN4cute5tupleIJNS5_1CILi128EEENS7_ILi64EEES8_EEELi128ENS_10bfloat16_tEfNS_4arch4Sm80ELb0ELb0ELb1ELb1ELb0ELb1ELb1ELb0EEENS1_21CollectiveEpilogueFwdINS6_IJS8_S8_S9_EEENS6_IJNS7_ILi1EEESH_SH_EEESB_SD_Li128ELb1ELb1ELb0ELb0EEENS1_19SingleTileSchedulerILb1ELb0ELb1ELi128EEEEEEEEEvNT_6ParamsE --------------------------
	.section	.text._ZN7cutlass13device_kernelIN5flash19enable_sm80_to_sm89INS1_16FlashAttnFwdSm80INS1_25CollectiveMainloopFwdSm80ILi4ELi1ELb0EN4cute5tupleIJNS5_1CILi128EEENS7_ILi64EEES8_EEELi128ENS_10bfloat16_tEfNS_4arch4Sm80ELb0ELb0ELb1ELb1ELb0ELb1ELb1ELb0EEENS1_21CollectiveEpilogueFwdINS6_IJS8_S8_S9_EEENS6_IJNS7_ILi1EEESH_SH_EEESB_SD_Li128ELb1ELb1ELb0ELb0EEENS1_19SingleTileSchedulerILb1ELb0ELb1ELi128EEEEEEEEEvNT_6ParamsE,"ax",@progbits
	.align	128
.text._ZN7cutlass13device_kernelIN5flash19enable_sm80_to_sm89INS1_16FlashAttnFwdSm80INS1_25CollectiveMainloopFwdSm80ILi4ELi1ELb0EN4cute5tupleIJNS5_1CILi128EEENS7_ILi64EEES8_EEELi128ENS_10bfloat16_tEfNS_4arch4Sm80ELb0ELb0ELb1ELb1ELb0ELb1ELb1ELb0EEENS1_21CollectiveEpilogueFwdINS6_IJS8_S8_S9_EEENS6_IJNS7_ILi1EEESH_SH_EEESB_SD_Li128ELb1ELb1ELb0ELb0EEENS1_19SingleTileSchedulerILb1ELb0ELb1ELi128EEEEEEEEEvNT_6ParamsE:
        .type           _ZN7cutlass13device_kernelIN5flash19enable_sm80_to_sm89INS1_16FlashAttnFwdSm80INS1_25CollectiveMainloopFwdSm80ILi4ELi1ELb0EN4cute5tupleIJNS5_1CILi128EEENS7_ILi64EEES8_EEELi128ENS_10bfloat16_tEfNS_4arch4Sm80ELb0ELb0ELb1ELb1ELb0ELb1ELb1ELb0EEENS1_21CollectiveEpilogueFwdINS6_IJS8_S8_S9_EEENS6_IJNS7_ILi1EEESH_SH_EEESB_SD_Li128ELb1ELb1ELb0ELb0EEENS1_19SingleTileSchedulerILb1ELb0ELb1ELi128EEEEEEEEEvNT_6ParamsE,@function
        .size           _ZN7cutlass13device_kernelIN5flash19enable_sm80_to_sm89INS1_16FlashAttnFwdSm80INS1_25CollectiveMainloopFwdSm80ILi4ELi1ELb0EN4cute5tupleIJNS5_1CILi128EEENS7_ILi64EEES8_EEELi128ENS_10bfloat16_tEfNS_4arch4Sm80ELb0ELb0ELb1ELb1ELb0ELb1ELb1ELb0EEENS1_21CollectiveEpilogueFwdINS6_IJS8_S8_S9_EEENS6_IJNS7_ILi1EEESH_SH_EEESB_SD_Li128ELb1ELb1ELb0ELb0EEENS1_19SingleTileSchedulerILb1ELb0ELb1ELi128EEEEEEEEEvNT_6ParamsE,(.L_x_47 - _ZN7cutlass13device_kernelIN5flash19enable_sm80_to_sm89INS1_16FlashAttnFwdSm80INS1_25CollectiveMainloopFwdSm80ILi4ELi1ELb0EN4cute5tupleIJNS5_1CILi128EEENS7_ILi64EEES8_EEELi128ENS_10bfloat16_tEfNS_4arch4Sm80ELb0ELb0ELb1ELb1ELb0ELb1ELb1ELb0EEENS1_21CollectiveEpilogueFwdINS6_IJS8_S8_S9_EEENS6_IJNS7_ILi1EEESH_SH_EEESB_SD_Li128ELb1ELb1ELb0ELb0EEENS1_19SingleTileSchedulerILb1ELb0ELb1ELi128EEEEEEEEEvNT_6ParamsE)
        .other          _ZN7cutlass13device_kernelIN5flash19enable_sm80_to_sm89INS1_16FlashAttnFwdSm80INS1_25CollectiveMainloopFwdSm80ILi4ELi1ELb0EN4cute5tupleIJNS5_1CILi128EEENS7_ILi64EEES8_EEELi128ENS_10bfloat16_tEfNS_4arch4Sm80ELb0ELb0ELb1ELb1ELb0ELb1ELb1ELb0EEENS1_21CollectiveEpilogueFwdINS6_IJS8_S8_S9_EEENS6_IJNS7_ILi1EEESH_SH_EEESB_SD_Li128ELb1ELb1ELb0ELb0EEENS1_19SingleTileSchedulerILb1ELb0ELb1ELi128EEEEEEEEEvNT_6ParamsE,@"STO_CUDA_ENTRY STV_DEFAULT"
_ZN7cutlass13device_kernelIN5flash19enable_sm80_to_sm89INS1_16FlashAttnFwdSm80INS1_25CollectiveMainloopFwdSm80ILi4ELi1ELb0EN4cute5tupleIJNS5_1CILi128EEENS7_ILi64EEES8_EEELi128ENS_10bfloat16_tEfNS_4arch4Sm80ELb0ELb0ELb1ELb1ELb0ELb1ELb1ELb0EEENS1_21CollectiveEpilogueFwdINS6_IJS8_S8_S9_EEENS6_IJNS7_ILi1EEESH_SH_EEESB_SD_Li128ELb1ELb1ELb0ELb0EEENS1_19SingleTileSchedulerILb1ELb0ELb1ELi128EEEEEEEEEvNT_6ParamsE:
[----:B------:R-:W-:Y:S01]  /*0000*/  LDC R1, c[0x0][0x28] ;  /* 0x00000a00ff017b82 */ /* 0x000fe20000000800 */
[----:B------:R-:W-:Y:S05]  /*0010*/  EXIT ;  /* 0x000000000000794d */ /* 0x000fea0003800000 */
.L_x_11:
        /* <DEDUP_REMOVED lines=14> */
.L_x_47:


//--------------------- .text._ZN7cutlass13device_kernelIN5flash19enable_sm80_to_sm89INS1_16FlashAttnFwdSm80INS1_25CollectiveMainloopFwdSm80ILi4ELi1ELb0EN4cute5tupleIJNS5_1CILi128EEENS7_ILi48EEES8_EEELi128ENS_10bfloat16_tEfNS_4arch4Sm80ELb0ELb1ELb1ELb0ELb0ELb0ELb1ELb0EEENS1_21CollectiveEpilogueFwdINS6_IJS8_S8_S9_EEENS6_IJNS7_ILi1EEESH_SH_EEESB_SD_Li128ELb0ELb1ELb0ELb0EEENS1_19SingleTileSchedulerILb0ELb0ELb1ELi128EEEEEEEEEvNT_6ParamsE --------------------------
	.section	.text._ZN7cutlass13device_kernelIN5flash19enable_sm80_to_sm89INS1_16FlashAttnFwdSm80INS1_25CollectiveMainloopFwdSm80ILi4ELi1ELb0EN4cute5tupleIJNS5_1CILi128EEENS7_ILi48EEES8_EEELi128ENS_10bfloat16_tEfNS_4arch4Sm80ELb0ELb1ELb1ELb0ELb0ELb0ELb1ELb0EEENS1_21CollectiveEpilogueFwdINS6_IJS8_S8_S9_EEENS6_IJNS7_ILi1EEESH_SH_EEESB_SD_Li128ELb0ELb1ELb0ELb0EEENS1_19SingleTileSchedulerILb0ELb0ELb1ELi128EEEEEEEEEvNT_6ParamsE,"ax",@progbits
	.align	128
.text._ZN7cutlass13device_kernelIN5flash19enable_sm80_to_sm89INS1_16FlashAttnFwdSm80INS1_25CollectiveMainloopFwdSm80ILi4ELi1ELb0EN4cute5tupleIJNS5_1CILi128EEENS7_ILi48EEES8_EEELi128ENS_10bfloat16_tEfNS_4arch4Sm80ELb0ELb1ELb1ELb0ELb0ELb0ELb1ELb0EEENS1_21CollectiveEpilogueFwdINS6_IJS8_S8_S9_EEENS6_IJNS7_ILi1EEESH_SH_EEESB_SD_Li128ELb0ELb1ELb0ELb0EEENS1_19SingleTileSchedulerILb0ELb0ELb1ELi128EEEEEEEEEvNT_6ParamsE:
        .type           _ZN7cutlass13device_kernelIN5flash19enable_sm80_to_sm89INS1_16FlashAttnFwdSm80INS1_25CollectiveMainloopFwdSm80ILi4ELi1ELb0EN4cute5tupleIJNS5_1CILi128EEENS7_ILi48EEES8_EEELi128ENS_10bfloat16_tEfNS_4arch4Sm80ELb0ELb1ELb1ELb0ELb0ELb0ELb1ELb0EEENS1_21CollectiveEpilogueFwdINS6_IJS8_S8_S9_EEENS6_IJNS7_ILi1EEESH_SH_EEESB_SD_Li128ELb0ELb1ELb0ELb0EEENS1_19SingleTileSchedulerILb0ELb0ELb1ELi128EEEEEEEEEvNT_6ParamsE,@function
        .size           _ZN7cutlass13device_kernelIN5flash19enable_sm80_to_sm89INS1_16FlashAttnFwdSm80INS1_25CollectiveMainloopFwdSm80ILi4ELi1ELb0EN4cute5tupleIJNS5_1CILi128EEENS7_ILi48EEES8_EEELi128ENS_10bfloat16_tEfNS_4arch4Sm80ELb0ELb1ELb1ELb0ELb0ELb0ELb1ELb0EEENS1_21CollectiveEpilogueFwdINS6_IJS8_S8_S9_EEENS6_IJNS7_ILi1EEESH_SH_EEESB_SD_Li128ELb0ELb1ELb0ELb0EEENS1_19SingleTileSchedulerILb0ELb0ELb1ELi128EEEEEEEEEvNT_6ParamsE,(.L_x_48 - _ZN7cutlass13device_kernelIN5flash19enable_sm80_to_sm89INS1_16FlashAttnFwdSm80INS1_25CollectiveMainloopFwdSm80ILi4ELi1ELb0EN4cute5tupleIJNS5_1CILi128EEENS7_ILi48EEES8_EEELi128ENS_10bfloat16_tEfNS_4arch4Sm80ELb0ELb1ELb1ELb0ELb0ELb0ELb1ELb0EEENS1_21CollectiveEpilogueFwdINS6_IJS8_S8_S9_EEENS6_IJNS7_ILi1EEESH_SH_EEESB_SD_Li128ELb0ELb1ELb0ELb0EEENS1_19SingleTileSchedulerILb0ELb0ELb1ELi128EEEEEEEEEvNT_6ParamsE)
        .other          _ZN7cutlass13device_kernelIN5flash19enable_sm80_to_sm89INS1_16FlashAttnFwdSm80INS1_25CollectiveMainloopFwdSm80ILi4ELi1ELb0EN4cute5tupleIJNS5_1CILi128EEENS7_ILi48EEES8_EEELi128ENS_10bfloat16_tEfNS_4arch4Sm80ELb0ELb1ELb1ELb0ELb0ELb0ELb1ELb0EEENS1_21CollectiveEpilogueFwdINS6_IJS8_S8_S9_EEENS6_IJNS7_ILi1EEESH_SH_EEESB_SD_Li128ELb0ELb1ELb0ELb0EEENS1_19SingleTileSchedulerILb0ELb0ELb1ELi128EEEEEEEEEvNT_6ParamsE,@"STO_CUDA_ENTRY STV_DEFAULT"
_ZN7cutlass13device_kernelIN5flash19enable_sm80_to_sm89INS1_16FlashAttnFwdSm80INS1_25CollectiveMainloopFwdSm80ILi4ELi1ELb0EN4cute5tupleIJNS5_1CILi128EEENS7_ILi48EEES8_EEELi128ENS_10bfloat16_tEfNS_4arch4Sm80ELb0ELb1ELb1ELb0ELb0ELb0ELb1ELb0EEENS1_21CollectiveEpilogueFwdINS6_IJS8_S8_S9_EEENS6_IJNS7_ILi1EEESH_SH_EEESB_SD_Li128ELb0ELb1ELb0ELb0EEENS1_19SingleTileSchedulerILb0ELb0ELb1ELi128EEEEEEEEEvNT_6ParamsE:
[----:B------:R-:W-:Y:S01]  /*0000*/  LDC R1, c[0x0][0x28] ;  /* 0x00000a00ff017b82 */ /* 0x000fe20000000800 */
[----:B------:R-:W-:Y:S05]  /*0010*/  EXIT ;  /* 0x000000000000794d */ /* 0x000fea0003800000 */
.L_x_12:
        /* <DEDUP_REMOVED lines=14> */
.L_x_48:


//--------------------- .text._ZN7cutlass13device_kernelIN5flash19enable_sm80_to_sm89INS1_16FlashAttnFwdSm80INS1_25CollectiveMainloopFwdSm80ILi4ELi1ELb0EN4cute5tupleIJNS5_1CILi128EEENS7_ILi48EEES8_EEELi128ENS_10bfloat16_tEfNS_4arch4Sm80ELb0ELb1ELb1ELb1ELb0ELb0ELb1ELb0EEENS1_21CollectiveEpilogueFwdINS6_IJS8_S8_S9_EEENS6_IJNS7_ILi1EEESH_SH_EEESB_SD_Li128ELb1ELb1ELb0ELb0EEENS1_19SingleTileSchedulerILb1ELb0ELb1ELi128EEEEEEEEEvNT_6ParamsE --------------------------
	.section	.text._ZN7cutlass13device_kernelIN5flash19enable_sm80_to_sm89INS1_16FlashAttnFwdSm80INS1_25CollectiveMainloopFwdSm80ILi4ELi1ELb0EN4cute5tupleIJNS5_1CILi128EEENS7_ILi48EEES8_EEELi128ENS_10bfloat16_tEfNS_4arch4Sm80ELb0ELb1ELb1ELb1ELb0ELb0ELb1ELb0EEENS1_21CollectiveEpilogueFwdINS6_IJS8_S8_S9_EEENS6_IJNS7_ILi1EEESH_SH_EEESB_SD_Li128ELb1ELb1ELb0ELb0EEENS1_19SingleTileSchedulerILb1ELb0ELb1ELi128EEEEEEEEEvNT_6ParamsE,"ax",@progbits
	.align	128
.text._ZN7cutlass13device_kernelIN5flash19enable_sm80_to_sm89INS1_16FlashAttnFwdSm80INS1_25CollectiveMainloopFwdSm80ILi4ELi1ELb0EN4cute5tupleIJNS5_1CILi128EEENS7_ILi48EEES8_EEELi128ENS_10bfloat16_tEfNS_4arch4Sm80ELb0ELb1ELb1ELb1ELb0ELb0ELb1ELb0EEENS1_21CollectiveEpilogueFwdINS6_IJS8_S8_S9_EEENS6_IJNS7_ILi1EEESH_SH_EEESB_SD_Li128ELb1ELb1ELb0ELb0EEENS1_19SingleTileSchedulerILb1ELb0ELb1ELi128EEEEEEEEEvNT_6ParamsE:
        .type           _ZN7cutlass13device_kernelIN5flash19enable_sm80_to_sm89INS1_16FlashAttnFwdSm80INS1_25CollectiveMainloopFwdSm80ILi4ELi1ELb0EN4cute5tupleIJNS5_1CILi128EEENS7_ILi48EEES8_EEELi128ENS_10bfloat16_tEfNS_4arch4Sm80ELb0ELb1ELb1ELb1ELb0ELb0ELb1ELb0EEENS1_21CollectiveEpilogueFwdINS6_IJS8_S8_S9_EEENS6_IJNS7_ILi1EEESH_SH_EEESB_SD_Li128ELb1ELb1ELb0ELb0EEENS1_19SingleTileSchedulerILb1ELb0ELb1ELi128EEEEEEEEEvNT_6ParamsE,@function
        .size           _ZN7cutlass13device_kernelIN5flash19enable_sm80_to_sm89INS1_16FlashAttnFwdSm80INS1_25CollectiveMainloopFwdSm80ILi4ELi1ELb0EN4cute5tupleIJNS5_1CILi128EEENS7_ILi48EEES8_EEELi128ENS_10bfloat16_tEfNS_4arch4Sm80ELb0ELb1ELb1ELb1ELb0ELb0ELb1ELb0EEENS1_21CollectiveEpilogueFwdINS6_IJS8_S8_S9_EEENS6_IJNS7_ILi1EEESH_SH_EEESB_SD_Li128ELb1ELb1ELb0ELb0EEENS1_19SingleTileSchedulerILb1ELb0ELb1ELi128EEEEEEEEEvNT_6ParamsE,(.L_x_49 - _ZN7cutlass13device_kernelIN5flash19enable_sm80_to_sm89INS1_16FlashAttnFwdSm80INS1_25CollectiveMainloopFwdSm80ILi4ELi1ELb0EN4cute5tupleIJNS5_1CILi128EEENS7_ILi48EEES8_EEELi128ENS_10bfloat16_tEfNS_4arch4Sm80ELb0ELb1ELb1ELb1ELb0ELb0ELb1ELb0EEENS1_21CollectiveEpilogueFwdINS6_IJS8_S8_S9_EEENS6_IJNS7_ILi1EEESH_SH_EEESB_SD_Li128ELb1ELb1ELb0ELb0EEENS1_19SingleTileSchedulerILb1ELb0ELb1ELi128EEEEEEEEEvNT_6ParamsE)
        .other          _ZN7cutlass13device_kernelIN5flash19enable_sm80_to_sm89INS1_16FlashAttnFwdSm80INS1_25CollectiveMainloopFwdSm80ILi4ELi1ELb0EN4cute5tupleIJNS5_1CILi128EEENS7_ILi48EEES8_EEELi128ENS_10bfloat16_tEfNS_4arch4Sm80ELb0ELb1ELb1ELb1ELb0ELb0ELb1ELb0EEENS1_21CollectiveEpilogueFwdINS6_IJS8_S8_S9_EEENS6_IJNS7_ILi1EEESH_SH_EEESB_SD_Li128ELb1ELb1ELb0ELb0EEENS1_19SingleTileSchedulerILb1ELb0ELb1ELi128EEEEEEEEEvNT_6ParamsE,@"STO_CUDA_ENTRY STV_DEFAULT"
_ZN7cutlass13device_kernelIN5flash19enable_sm80_to_sm89INS1_16FlashAttnFwdSm80INS1_25CollectiveMainloopFwdSm80ILi4ELi1ELb0EN4cute5tupleIJNS5_1CILi128EEENS7_ILi48EEES8_EEELi128ENS_10bfloat16_tEfNS_4arch4Sm80ELb0ELb1ELb1ELb1ELb0ELb0ELb1ELb0EEENS1_21CollectiveEpilogueFwdINS6_IJS8_S8_S9_EEENS6_IJNS7_ILi1EEESH_SH_EEESB_SD_Li128ELb1ELb1ELb0ELb0EEENS1_19SingleTileSchedulerILb1ELb0ELb1ELi128EEEEEEEEEvNT_6ParamsE:
[----:B------:R-:W-:Y:S01]  /*0000*/  LDC R1, c[0x0][0x28] ;  /* 0x00000a00ff017b82 */ /* 0x000fe20000000800 */
[----:B------:R-:W-:Y:S05]  /*0010*/  EXIT ;  /* 0x000000000000794d */ /* 0x000fea0003800000 */
.L_x_13:
        /* <DEDUP_REMOVED lines=14> */
.L_x_49:


//--------------------- .text._ZN7cutlass13device_kernelIN5flash19enable_sm80_to_sm89INS1_16FlashAttnFwdSm80INS1_25CollectiveMainloopFwdSm80ILi4ELi1ELb0EN4cute5tupleIJNS5_1CILi128EEENS7_ILi48EEES8_EEELi128ENS_10bfloat16_tEfNS_4arch4Sm80ELb0ELb1ELb1ELb1ELb0ELb1ELb1ELb0EEENS1_21CollectiveEpilogueFwdINS6_IJS8_S8_S9_EEENS6_IJNS7_ILi1EEESH_SH_EEESB_SD_Li128ELb1ELb1ELb0ELb0EEENS1_19SingleTileSchedulerILb1ELb0ELb1ELi128EEEEEEEEEvNT_6ParamsE --------------------------
	.section	.text._ZN7cutlass13device_kernelIN5flash19enable_sm80_to_sm89INS1_16FlashAttnFwdSm80INS1_25CollectiveMainloopFwdSm80ILi4ELi1ELb0EN4cute5tupleIJNS5_1CILi128EEENS7_ILi48EEES8_EEELi128ENS_10bfloat16_tEfNS_4arch4Sm80ELb0ELb1ELb1ELb1ELb0ELb1ELb1ELb0EEENS1_21CollectiveEpilogueFwdINS6_IJS8_S8_S9_EEENS6_IJNS7_ILi1EEESH_SH_EEESB_SD_Li128ELb1ELb1ELb0ELb0EEENS1_19SingleTileSchedulerILb1ELb0ELb1ELi128EEEEEEEEEvNT_6ParamsE,"ax",@progbits
	.align	128
.text._ZN7cutlass13device_kernelIN5flash19enable_sm80_to_sm89INS1_16FlashAttnFwdSm80INS1_25CollectiveMainloopFwdSm80ILi4ELi1ELb0EN4cute5tupleIJNS5_1CILi128EEENS7_ILi48EEES8_EEELi128ENS_10bfloat16_tEfNS_4arch4Sm80ELb0ELb1ELb1ELb1ELb0ELb1ELb1ELb0EEENS1_21CollectiveEpilogueFwdINS6_IJS8_S8_S9_EEENS6_IJNS7_ILi1EEESH_SH_EEESB_SD_Li128ELb1ELb1ELb0ELb0EEENS1_19SingleTileSchedulerILb1ELb0ELb1ELi128EEEEEEEEEvNT_6ParamsE:
        .type           _ZN7cutlass13device_kernelIN5flash19enable_sm80_to_sm89INS1_16FlashAttnFwdSm80INS1_25CollectiveMainloopFwdSm80ILi4ELi1ELb0EN4cute5tupleIJNS5_1CILi128EEENS7_ILi48EEES8_EEELi128ENS_10bfloat16_tEfNS_4arch4Sm80ELb0ELb1ELb1ELb1ELb0ELb1ELb1ELb0EEENS1_21CollectiveEpilogueFwdINS6_IJS8_S8_S9_EEENS6_IJNS7_ILi1EEESH_SH_EEESB_SD_Li128ELb1ELb1ELb0ELb0EEENS1_19SingleTileSchedulerILb1ELb0ELb1ELi128EEEEEEEEEvNT_6ParamsE,@function
        .size           _ZN7cutlass13device_kernelIN5flash19enable_sm80_to_sm89INS1_16FlashAttnFwdSm80INS1_25CollectiveMainloopFwdSm80ILi4ELi1ELb0EN4cute5tupleIJNS5_1CILi128EEENS7_ILi48EEES8_EEELi128ENS_10bfloat16_tEfNS_4arch4Sm80ELb0ELb1ELb1ELb1ELb0ELb1ELb1ELb0EEENS1_21CollectiveEpilogueFwdINS6_IJS8_S8_S9_EEENS6_IJNS7_ILi1EEESH_SH_EEESB_SD_Li128ELb1ELb1ELb0ELb0EEENS1_19SingleTileSchedulerILb1ELb0ELb1ELi128EEEEEEEEEvNT_6ParamsE,(.L_x_50 - _ZN7cutlass13device_kernelIN5flash19enable_sm80_to_sm89INS1_16FlashAttnFwdSm80INS1_25CollectiveMainloopFwdSm80ILi4ELi1ELb0EN4cute5tupleIJNS5_1CILi128EEENS7_ILi48EEES8_EEELi128ENS_10bfloat16_tEfNS_4arch4Sm80ELb0ELb1ELb1ELb1ELb0ELb1ELb1ELb0EEENS1_21CollectiveEpilogueFwdINS6_IJS8_S8_S9_EEENS6_IJNS7_ILi1EEESH_SH_EEESB_SD_Li128ELb1ELb1ELb0ELb0EEENS1_19SingleTileSchedulerILb1ELb0ELb1ELi128EEEEEEEEEvNT_6ParamsE)
        .other          _ZN7cutlass13device_kernelIN5flash19enable_sm80_to_sm89INS1_16FlashAttnFwdSm80INS1_25CollectiveMainloopFwdSm80ILi4ELi1ELb0EN4cute5tupleIJNS5_1CILi128EEENS7_ILi48EEES8_EEELi128ENS_10bfloat16_tEfNS_4arch4Sm80ELb0ELb1ELb1ELb1ELb0ELb1ELb1ELb0EEENS1_21CollectiveEpilogueFwdINS6_IJS8_S8_S9_EEENS6_IJNS7_ILi1EEESH_SH_EEESB_SD_Li128ELb1ELb1ELb0ELb0EEENS1_19SingleTileSchedulerILb1ELb0ELb1ELi128EEEEEEEEEvNT_6ParamsE,@"STO_CUDA_ENTRY STV_DEFAULT"
_ZN7cutlass13device_kernelIN5flash19enable_sm80_to_sm89INS1_16FlashAttnFwdSm80INS1_25CollectiveMainloopFwdSm80ILi4ELi1ELb0EN4cute5tupleIJNS5_1CILi128EEENS7_ILi48EEES8_EEELi128ENS_10bfloat16_tEfNS_4arch4Sm80ELb0ELb1ELb1ELb1ELb0ELb1ELb1ELb0EEENS1_21CollectiveEpilogueFwdINS6_IJS8_S8_S9_EEENS6_IJNS7_ILi1EEESH_SH_EEESB_SD_Li128ELb1ELb1ELb0ELb0EEENS1_19SingleTileSchedulerILb1ELb0ELb1ELi128EEEEEEEEEvNT_6ParamsE:
[----:B------:R-:W-:Y:S01]  /*0000*/  LDC R1, c[0x0][0x28] ;  /* 0x00000a00ff017b82 */ /* 0x000fe20000000800 */
[----:B------:R-:W-:Y:S05]  /*0010*/  EXIT ;  /* 0x000000000000794d */ /* 0x000fea0003800000 */
.L_x_14:
        /* <DEDUP_REMOVED lines=14> */
.L_x_50:


//--------------------- .text._ZN7cutlass13device_kernelIN5flash19enable_sm80_to_sm89INS1_16FlashAttnFwdSm80INS1_25CollectiveMainloopFwdSm80ILi4ELi1ELb0EN4cute5tupleIJNS5_1CILi128EEENS7_ILi64EEES8_EEELi128ENS_10bfloat16_tEfNS_4arch4Sm80ELb1ELb0ELb1ELb0ELb0ELb0ELb1ELb0EEENS1_21CollectiveEpilogueFwdINS6_IJS8_S8_S9_EEENS6_IJNS7_ILi1EEESH_SH_EEESB_SD_Li128ELb0ELb1ELb0ELb0EEENS1_30DynamicPersistentTileSchedulerILi128ELi128ELb0ELb1ELb0EEEEEEEEEvNT_6ParamsE --------------------------
	.section	.text._ZN7cutlass13device_kernelIN5flash19enable_sm80_to_sm89INS1_16FlashAttnFwdSm80INS1_25CollectiveMainloopFwdSm80ILi4ELi1ELb0EN4cute5tupleIJNS5_1CILi128EEENS7_ILi64EEES8_EEELi128ENS_10bfloat16_tEfNS_4arch4Sm80ELb1ELb0ELb1ELb0ELb0ELb0ELb1ELb0EEENS1_21CollectiveEpilogueFwdINS6_IJS8_S8_S9_EEENS6_IJNS7_ILi1EEESH_SH_EEESB_SD_Li128ELb0ELb1ELb0ELb0EEENS1_30DynamicPersistentTileSchedulerILi128ELi128ELb0ELb1ELb0EEEEEEEEEvNT_6ParamsE,"ax",@progbits
	.align	128
.text._ZN7cutlass13device_kernelIN5flash19enable_sm80_to_sm89INS1_16FlashAttnFwdSm80INS1_25CollectiveMainloopFwdSm80ILi4ELi1ELb0EN4cute5tupleIJNS5_1CILi128EEENS7_ILi64EEES8_EEELi128ENS_10bfloat16_tEfNS_4arch4Sm80ELb1ELb0ELb1ELb0ELb0ELb0ELb1ELb0EEENS1_21CollectiveEpilogueFwdINS6_IJS8_S8_S9_EEENS6_IJNS7_ILi1EEESH_SH_EEESB_SD_Li128ELb0ELb1ELb0ELb0EEENS1_30DynamicPersistentTileSchedulerILi128ELi128ELb0ELb1ELb0EEEEEEEEEvNT_6ParamsE:
        .type           _ZN7cutlass13device_kernelIN5flash19enable_sm80_to_sm89INS1_16FlashAttnFwdSm80INS1_25CollectiveMainloopFwdSm80ILi4ELi1ELb0EN4cute5tupleIJNS5_1CILi128EEENS7_ILi64EEES8_EEELi128ENS_10bfloat16_tEfNS_4arch4Sm80ELb1ELb0ELb1ELb0ELb0ELb0ELb1ELb0EEENS1_21CollectiveEpilogueFwdINS6_IJS8_S8_S9_EEENS6_IJNS7_ILi1EEESH_SH_EEESB_SD_Li128ELb0ELb1ELb0ELb0EEENS1_30DynamicPersistentTileSchedulerILi128ELi128ELb0ELb1ELb0EEEEEEEEEvNT_6ParamsE,@function
        .size           _ZN7cutlass13device_kernelIN5flash19enable_sm80_to_sm89INS1_16FlashAttnFwdSm80INS1_25CollectiveMainloopFwdSm80ILi4ELi1ELb0EN4cute5tupleIJNS5_1CILi128EEENS7_ILi64EEES8_EEELi128ENS_10bfloat16_tEfNS_4arch4Sm80ELb1ELb0ELb1ELb0ELb0ELb0ELb1ELb0EEENS1_21CollectiveEpilogueFwdINS6_IJS8_S8_S9_EEENS6_IJNS7_ILi1EEESH_SH_EEESB_SD_Li128ELb0ELb1ELb0ELb0EEENS1_30DynamicPersistentTileSchedulerILi128ELi128ELb0ELb1ELb0EEEEEEEEEvNT_6ParamsE,(.L_x_51 - _ZN7cutlass13device_kernelIN5flash19enable_sm80_to_sm89INS1_16FlashAttnFwdSm80INS1_25CollectiveMainloopFwdSm80ILi4ELi1ELb0EN4cute5tupleIJNS5_1CILi128EEENS7_ILi64EEES8_EEELi128ENS_10bfloat16_tEfNS_4arch4Sm80ELb1ELb0ELb1ELb0ELb0ELb0ELb1ELb0EEENS1_21CollectiveEpilogueFwdINS6_IJS8_S8_S9_EEENS6_IJNS7_ILi1EEESH_SH_EEESB_SD_Li128ELb0ELb1ELb0ELb0EEENS1_30DynamicPersistentTileSchedulerILi128ELi128ELb0ELb1ELb0EEEEEEEEEvNT_6ParamsE)
        .other          _ZN7cutlass13device_kernelIN5flash19enable_sm80_to_sm89INS1_16FlashAttnFwdSm80INS1_25CollectiveMainloopFwdSm80ILi4ELi1ELb0EN4cute5tupleIJNS5_1CILi128EEENS7_ILi64EEES8_EEELi128ENS_10bfloat16_tEfNS_4arch4Sm80ELb1ELb0ELb1ELb0ELb0ELb0ELb1ELb0EEENS1_21CollectiveEpilogueFwdINS6_IJS8_S8_S9_EEENS6_IJNS7_ILi1EEESH_SH_EEESB_SD_Li128ELb0ELb1ELb0ELb0EEENS1_30DynamicPersistentTileSchedulerILi128ELi128ELb0ELb1ELb0EEEEEEEEEvNT_6ParamsE,@"STO_CUDA_ENTRY STV_DEFAULT"
_ZN7cutlass13device_kernelIN5flash19enable_sm80_to_sm89INS1_16FlashAttnFwdSm80INS1_25CollectiveMainloopFwdSm80ILi4ELi1ELb0EN4cute5tupleIJNS5_1CILi128EEENS7_ILi64EEES8_EEELi128ENS_10bfloat16_tEfNS_4arch4Sm80ELb1ELb0ELb1ELb0ELb0ELb0ELb1ELb0EEENS1_21CollectiveEpilogueFwdINS6_IJS8_S8_S9_EEENS6_IJNS7_ILi1EEESH_SH_EEESB_SD_Li128ELb0ELb1ELb0ELb0EEENS1_30DynamicPersistentTileSchedulerILi128ELi128ELb0ELb1ELb0EEEEEEEEEvNT_6ParamsE:
[----:B------:R-:W-:Y:S01]  /*0000*/  LDC R1, c[0x0][0x28] ;  /* 0x00000a00ff017b82 */ /* 0x000fe20000000800 */
[----:B------:R-:W-:Y:S05]  /*0010*/  EXIT ;  /* 0x000000000000794d */ /* 0x000fea0003800000 */
.L_x_15:
        /* <DEDUP_REMOVED lines=14> */
.L_x_51:


//--------------------- .text._ZN7cutlass13device_kernelIN5flash19enable_sm80_to_sm89INS1_16FlashAttnFwdSm80INS1_25CollectiveMainloopFwdSm80ILi4ELi1ELb0EN4cute5tupleIJNS5_1CILi128EEENS7_ILi64EEES8_EEELi128ENS_10bfloat16_tEfNS_4arch4Sm80ELb1ELb0ELb1ELb1ELb0ELb0ELb1ELb0EEENS1_21CollectiveEpilogueFwdINS6_IJS8_S8_S9_EEENS6_IJNS7_ILi1EEESH_SH_EEESB_SD_Li128ELb1ELb1ELb0ELb0EEENS1_19SingleTileSchedulerILb1ELb0ELb1ELi128EEEEEEEEEvNT_6ParamsE --------------------------
	.section	.text._ZN7cutlass13device_kernelIN5flash19enable_sm80_to_sm89INS1_16FlashAttnFwdSm80INS1_25CollectiveMainloopFwdSm80ILi4ELi1ELb0EN4cute5tupleIJNS5_1CILi128EEENS7_ILi64EEES8_EEELi128ENS_10bfloat16_tEfNS_4arch4Sm80ELb1ELb0ELb1ELb1ELb0ELb0ELb1ELb0EEENS1_21CollectiveEpilogueFwdINS6_IJS8_S8_S9_EEENS6_IJNS7_ILi1EEESH_SH_EEESB_SD_Li128ELb1ELb1ELb0ELb0EEENS1_19SingleTileSchedulerILb1ELb0ELb1ELi128EEEEEEEEEvNT_6ParamsE,"ax",@progbits
	.align	128
.text._ZN7cutlass13device_kernelIN5flash19enable_sm80_to_sm89INS1_16FlashAttnFwdSm80INS1_25CollectiveMainloopFwdSm80ILi4ELi1ELb0EN4cute5tupleIJNS5_1CILi128EEENS7_ILi64EEES8_EEELi128ENS_10bfloat16_tEfNS_4arch4Sm80ELb1ELb0ELb1ELb1ELb0ELb0ELb1ELb0EEENS1_21CollectiveEpilogueFwdINS6_IJS8_S8_S9_EEENS6_IJNS7_ILi1EEESH_SH_EEESB_SD_Li128ELb1ELb1ELb0ELb0EEENS1_19SingleTileSchedulerILb1ELb0ELb1ELi128EEEEEEEEEvNT_6ParamsE:
        .type           _ZN7cutlass13device_kernelIN5flash19enable_sm80_to_sm89INS1_16FlashAttnFwdSm80INS1_25CollectiveMainloopFwdSm80ILi4ELi1ELb0EN4cute5tupleIJNS5_1CILi128EEENS7_ILi64EEES8_EEELi128ENS_10bfloat16_tEfNS_4arch4Sm80ELb1ELb0ELb1ELb1ELb0ELb0ELb1ELb0EEENS1_21CollectiveEpilogueFwdINS6_IJS8_S8_S9_EEENS6_IJNS7_ILi1EEESH_SH_EEESB_SD_Li128ELb1ELb1ELb0ELb0EEENS1_19SingleTileSchedulerILb1ELb0ELb1ELi128EEEEEEEEEvNT_6ParamsE,@function
        .size           _ZN7cutlass13device_kernelIN5flash19enable_sm80_to_sm89INS1_16FlashAttnFwdSm80INS1_25CollectiveMainloopFwdSm80ILi4ELi1ELb0EN4cute5tupleIJNS5_1CILi128EEENS7_ILi64EEES8_EEELi128ENS_10bfloat16_tEfNS_4arch4Sm80ELb1ELb0ELb1ELb1ELb0ELb0ELb1ELb0EEENS1_21CollectiveEpilogueFwdINS6_IJS8_S8_S9_EEENS6_IJNS7_ILi1EEESH_SH_EEESB_SD_Li128ELb1ELb1ELb0ELb0EEENS1_19SingleTileSchedulerILb1ELb0ELb1ELi128EEEEEEEEEvNT_6ParamsE,(.L_x_52 - _ZN7cutlass13device_kernelIN5flash19enable_sm80_to_sm89INS1_16FlashAttnFwdSm80INS1_25CollectiveMainloopFwdSm80ILi4ELi1ELb0EN4cute5tupleIJNS5_1CILi128EEENS7_ILi64EEES8_EEELi128ENS_10bfloat16_tEfNS_4arch4Sm80ELb1ELb0ELb1ELb1ELb0ELb0ELb1ELb0EEENS1_21CollectiveEpilogueFwdINS6_IJS8_S8_S9_EEENS6_IJNS7_ILi1EEESH_SH_EEESB_SD_Li128ELb1ELb1ELb0ELb0EEENS1_19SingleTileSchedulerILb1ELb0ELb1ELi128EEEEEEEEEvNT_6ParamsE)
        .other          _ZN7cutlass13device_kernelIN5flash19enable_sm80_to_sm89INS1_16FlashAttnFwdSm80INS1_25CollectiveMainloopFwdSm80ILi4ELi1ELb0EN4cute5tupleIJNS5_1CILi128EEENS7_ILi64EEES8_EEELi128ENS_10bfloat16_tEfNS_4arch4Sm80ELb1ELb0ELb1ELb1ELb0ELb0ELb1ELb0EEENS1_21CollectiveEpilogueFwdINS6_IJS8_S8_S9_EEENS6_IJNS7_ILi1EEESH_SH_EEESB_SD_Li128ELb1ELb1ELb0ELb0EEENS1_19SingleTileSchedulerILb1ELb0ELb1ELi128EEEEEEEEEvNT_6ParamsE,@"STO_CUDA_ENTRY STV_DEFAULT"
_ZN7cutlass13device_kernelIN5flash19enable_sm80_to_sm89INS1_16FlashAttnFwdSm80INS1_25CollectiveMainloopFwdSm80ILi4ELi1ELb0EN4cute5tupleIJNS5_1CILi128EEENS7_ILi64EEES8_EEELi128ENS_10bfloat16_tEfNS_4arch4Sm80ELb1ELb0ELb1ELb1ELb0ELb0ELb1ELb0EEENS1_21CollectiveEpilogueFwdINS6_IJS8_S8_S9_EEENS6_IJNS7_ILi1EEESH_SH_EEESB_SD_Li128ELb1ELb1ELb0ELb0EEENS1_19SingleTileSchedulerILb1ELb0ELb1ELi128EEEEEEEEEvNT_6ParamsE:
[----:B------:R-:W-:Y:S01]  /*0000*/  LDC R1, c[0x0][0x28] ;  /* 0x00000a00ff017b82 */ /* 0x000fe20000000800 */
[----:B------:R-:W-:Y:S05]  /*0010*/  EXIT ;  /* 0x000000000000794d */ /* 0x000fea0003800000 */
.L_x_16:
        /* <DEDUP_REMOVED lines=14> */
.L_x_52:


//--------------------- .text._ZN7cutlass13device_kernelIN5flash19enable_sm80_to_sm89INS1_16FlashAttnFwdSm80INS1_25CollectiveMainloopFwdSm80ILi4ELi1ELb0EN4cute5tupleIJNS5_1CILi128EEENS7_ILi64EEES8_EEELi128ENS_10bfloat16_tEfNS_4arch4Sm80ELb1ELb0ELb1ELb1ELb0ELb1ELb1ELb0EEENS1_21CollectiveEpilogueFwdINS6_IJS8_S8_S9_EEENS6_IJNS7_ILi1EEESH_SH_EEESB_SD_Li128ELb1ELb1ELb0ELb0EEENS1_19SingleTileSchedulerILb1ELb0ELb1ELi128EEEEEEEEEvNT_6ParamsE --------------------------
	.section	.text._ZN7cutlass13device_kernelIN5flash19enable_sm80_to_sm89INS1_16FlashAttnFwdSm80INS1_25CollectiveMainloopFwdSm80ILi4ELi1ELb0EN4cute5tupleIJNS5_1CILi128EEENS7_ILi64EEES8_EEELi128ENS_10bfloat16_tEfNS_4arch4Sm80ELb1ELb0ELb1ELb1ELb0ELb1ELb1ELb0EEENS1_21CollectiveEpilogueFwdINS6_IJS8_S8_S9_EEENS6_IJNS7_ILi1EEESH_SH_EEESB_SD_Li128ELb1ELb1ELb0ELb0EEENS1_19SingleTileSchedulerILb1ELb0ELb1ELi128EEEEEEEEEvNT_6ParamsE,"ax",@progbits
	.align	128
.text._ZN7cutlass13device_kernelIN5flash19enable_sm80_to_sm89INS1_16FlashAttnFwdSm80INS1_25CollectiveMainloopFwdSm80ILi4ELi1ELb0EN4cute5tupleIJNS5_1CILi128EEENS7_ILi64EEES8_EEELi128ENS_10bfloat16_tEfNS_4arch4Sm80ELb1ELb0ELb1ELb1ELb0ELb1ELb1ELb0EEENS1_21CollectiveEpilogueFwdINS6_IJS8_S8_S9_EEENS6_IJNS7_ILi1EEESH_SH_EEESB_SD_Li128ELb1ELb1ELb0ELb0EEENS1_19SingleTileSchedulerILb1ELb0ELb1ELi128EEEEEEEEEvNT_6ParamsE:
        .type           _ZN7cutlass13device_kernelIN5flash19enable_sm80_to_sm89INS1_16FlashAttnFwdSm80INS1_25CollectiveMainloopFwdSm80ILi4ELi1ELb0EN4cute5tupleIJNS5_1CILi128EEENS7_ILi64EEES8_EEELi128ENS_10bfloat16_tEfNS_4arch4Sm80ELb1ELb0ELb1ELb1ELb0ELb1ELb1ELb0EEENS1_21CollectiveEpilogueFwdINS6_IJS8_S8_S9_EEENS6_IJNS7_ILi1EEESH_SH_EEESB_SD_Li128ELb1ELb1ELb0ELb0EEENS1_19SingleTileSchedulerILb1ELb0ELb1ELi128EEEEEEEEEvNT_6ParamsE,@function
        .size           _ZN7cutlass13device_kernelIN5flash19enable_sm80_to_sm89INS1_16FlashAttnFwdSm80INS1_25CollectiveMainloopFwdSm80ILi4ELi1ELb0EN4cute5tupleIJNS5_1CILi128EEENS7_ILi64EEES8_EEELi128ENS_10bfloat16_tEfNS_4arch4Sm80ELb1ELb0ELb1ELb1ELb0ELb1ELb1ELb0EEENS1_21CollectiveEpilogueFwdINS6_IJS8_S8_S9_EEENS6_IJNS7_ILi1EEESH_SH_EEESB_SD_Li128ELb1ELb1ELb0ELb0EEENS1_19SingleTileSchedulerILb1ELb0ELb1ELi128EEEEEEEEEvNT_6ParamsE,(.L_x_53 - _ZN7cutlass13device_kernelIN5flash19enable_sm80_to_sm89INS1_16FlashAttnFwdSm80INS1_25CollectiveMainloopFwdSm80ILi4ELi1ELb0EN4cute5tupleIJNS5_1CILi128EEENS7_ILi64EEES8_EEELi128ENS_10bfloat16_tEfNS_4arch4Sm80ELb1ELb0ELb1ELb1ELb0ELb1ELb1ELb0EEENS1_21CollectiveEpilogueFwdINS6_IJS8_S8_S9_EEENS6_IJNS7_ILi1EEESH_SH_EEESB_SD_Li128ELb1ELb1ELb0ELb0EEENS1_19SingleTileSchedulerILb1ELb0ELb1ELi128EEEEEEEEEvNT_6ParamsE)
        .other          _ZN7cutlass13device_kernelIN5flash19enable_sm80_to_sm89INS1_16FlashAttnFwdSm80INS1_25CollectiveMainloopFwdSm80ILi4ELi1ELb0EN4cute5tupleIJNS5_1CILi128EEENS7_ILi64EEES8_EEELi128ENS_10bfloat16_tEfNS_4arch4Sm80ELb1ELb0ELb1ELb1ELb0ELb1ELb1ELb0EEENS1_21CollectiveEpilogueFwdINS6_IJS8_S8_S9_EEENS6_IJNS7_ILi1EEESH_SH_EEESB_SD_Li128ELb1ELb1ELb0ELb0EEENS1_19SingleTileSchedulerILb1ELb0ELb1ELi128EEEEEEEEEvNT_6ParamsE,@"STO_CUDA_ENTRY STV_DEFAULT"
_ZN7cutlass13device_kernelIN5flash19enable_sm80_to_sm89INS1_16FlashAttnFwdSm80INS1_25CollectiveMainloopFwdSm80ILi4ELi1ELb0EN4cute5tupleIJNS5_1CILi128EEENS7_ILi64EEES8_EEELi128ENS_10bfloat16_tEfNS_4arch4Sm80ELb1ELb0ELb1ELb1ELb0ELb1ELb1ELb0EEENS1_21CollectiveEpilogueFwdINS6_IJS8_S8_S9_EEENS6_IJNS7_ILi1EEESH_SH_EEESB_SD_Li128ELb1ELb1ELb0ELb0EEENS1_19SingleTileSchedulerILb1ELb0ELb1ELi128EEEEEEEEEvNT_6ParamsE:
[----:B------:R-:W-:Y:S01]  /*0000*/  LDC R1, c[0x0][0x28] ;  /* 0x00000a00ff017b82 */ /* 0x000fe20000000800 */
[----:B------:R-:W-:Y:S05]  /*0010*/  EXIT ;  /* 0x000000000000794d */ /* 0x000fea0003800000 */
.L_x_17:
        /* <DEDUP_REMOVED lines=14> */
.L_x_53:


//--------------------- .text._ZN7cutlass13device_kernelIN5flash19enable_sm80_to_sm89INS1_16FlashAttnFwdSm80INS1_25CollectiveMainloopFwdSm80ILi8ELi1ELb1EN4cute5tupleIJNS5_1CILi128EEES8_S8_EEELi128ENS_10bfloat16_tEfNS_4arch4Sm80ELb0ELb0ELb0ELb0ELb0ELb0ELb1ELb0EEENS1_21CollectiveEpilogueFwdIS9_NS6_IJNS7_ILi1EEESF_SF_EEESA_SC_Li256ELb0ELb1ELb0ELb0EEENS1_19SingleTileSchedulerILb0ELb0ELb1ELi128EEEEEEEEEvNT_6ParamsE --------------------------
	.section	.text._ZN7cutlass13device_kernelIN5flash19enable_sm80_to_sm89INS1_16FlashAttnFwdSm80INS1_25CollectiveMainloopFwdSm80ILi8ELi1ELb1EN4cute5tupleIJNS5_1CILi128EEES8_S8_EEELi128ENS_10bfloat16_tEfNS_4arch4Sm80ELb0ELb0ELb0ELb0ELb0ELb0ELb1ELb0EEENS1_21CollectiveEpilogueFwdIS9_NS6_IJNS7_ILi1EEESF_SF_EEESA_SC_Li256ELb0ELb1ELb0ELb0EEENS1_19SingleTileSchedulerILb0ELb0ELb1ELi128EEEEEEEEEvNT_6ParamsE,"ax",@progbits
	.align	128
.text._ZN7cutlass13device_kernelIN5flash19enable_sm80_to_sm89INS1_16FlashAttnFwdSm80INS1_25CollectiveMainloopFwdSm80ILi8ELi1ELb1EN4cute5tupleIJNS5_1CILi128EEES8_S8_EEELi128ENS_10bfloat16_tEfNS_4arch4Sm80ELb0ELb0ELb0ELb0ELb0ELb0ELb1ELb0EEENS1_21CollectiveEpilogueFwdIS9_NS6_IJNS7_ILi1EEESF_SF_EEESA_SC_Li256ELb0ELb1ELb0ELb0EEENS1_19SingleTileSchedulerILb0ELb0ELb1ELi128EEEEEEEEEvNT_6ParamsE:
        .type           _ZN7cutlass13device_kernelIN5flash19enable_sm80_to_sm89INS1_16FlashAttnFwdSm80INS1_25CollectiveMainloopFwdSm80ILi8ELi1ELb1EN4cute5tupleIJNS5_1CILi128EEES8_S8_EEELi128ENS_10bfloat16_tEfNS_4arch4Sm80ELb0ELb0ELb0ELb0ELb0ELb0ELb1ELb0EEENS1_21CollectiveEpilogueFwdIS9_NS6_IJNS7_ILi1EEESF_SF_EEESA_SC_Li256ELb0ELb1ELb0ELb0EEENS1_19SingleTileSchedulerILb0ELb0ELb1ELi128EEEEEEEEEvNT_6ParamsE,@function
        .size           _ZN7cutlass13device_kernelIN5flash19enable_sm80_to_sm89INS1_16FlashAttnFwdSm80INS1_25CollectiveMainloopFwdSm80ILi8ELi1ELb1EN4cute5tupleIJNS5_1CILi128EEES8_S8_EEELi128ENS_10bfloat16_tEfNS_4arch4Sm80ELb0ELb0ELb0ELb0ELb0ELb0ELb1ELb0EEENS1_21CollectiveEpilogueFwdIS9_NS6_IJNS7_ILi1EEESF_SF_EEESA_SC_Li256ELb0ELb1ELb0ELb0EEENS1_19SingleTileSchedulerILb0ELb0ELb1ELi128EEEEEEEEEvNT_6ParamsE,(.L_x_54 - _ZN7cutlass13device_kernelIN5flash19enable_sm80_to_sm89INS1_16FlashAttnFwdSm80INS1_25CollectiveMainloopFwdSm80ILi8ELi1ELb1EN4cute5tupleIJNS5_1CILi128EEES8_S8_EEELi128ENS_10bfloat16_tEfNS_4arch4Sm80ELb0ELb0ELb0ELb0ELb0ELb0ELb1ELb0EEENS1_21CollectiveEpilogueFwdIS9_NS6_IJNS7_ILi1EEESF_SF_EEESA_SC_Li256ELb0ELb1ELb0ELb0EEENS1_19SingleTileSchedulerILb0ELb0ELb1ELi128EEEEEEEEEvNT_6ParamsE)
        .other          _ZN7cutlass13device_kernelIN5flash19enable_sm80_to_sm89INS1_16FlashAttnFwdSm80INS1_25CollectiveMainloopFwdSm80ILi8ELi1ELb1EN4cute5tupleIJNS5_1CILi128EEES8_S8_EEELi128ENS_10bfloat16_tEfNS_4arch4Sm80ELb0ELb0ELb0ELb0ELb0ELb0ELb1ELb0EEENS1_21CollectiveEpilogueFwdIS9_NS6_IJNS7_ILi1EEESF_SF_EEESA_SC_Li256ELb0ELb1ELb0ELb0EEENS1_19SingleTileSchedulerILb0ELb0ELb1ELi128EEEEEEEEEvNT_6ParamsE,@"STO_CUDA_ENTRY STV_DEFAULT"
_ZN7cutlass13device_kernelIN5flash19enable_sm80_to_sm89INS1_16FlashAttnFwdSm80INS1_25CollectiveMainloopFwdSm80ILi8ELi1ELb1EN4cute5tupleIJNS5_1CILi128EEES8_S8_EEELi128ENS_10bfloat16_tEfNS_4arch4Sm80ELb0ELb0ELb0ELb0ELb0ELb0ELb1ELb0EEENS1_21CollectiveEpilogueFwdIS9_NS6_IJNS7_ILi1EEESF_SF_EEESA_SC_Li256ELb0ELb1ELb0ELb0EEENS1_19SingleTileSchedulerILb0ELb0ELb1ELi128EEEEEEEEEvNT_6ParamsE:
[----:B------:R-:W-:Y:S01]  /*0000*/  LDC R1, c[0x0][0x28] ;  /* 0x00000a00ff017b82 */ /* 0x000fe20000000800 */
[----:B------:R-:W-:Y:S05]  /*0010*/  EXIT ;  /* 0x000000000000794d */ /* 0x000fea0003800000 */
.L_x_18:
        /* <DEDUP_REMOVED lines=14> */
.L_x_54:


//--------------------- .text._ZN7cutlass13device_kernelIN5flash19enable_sm80_to_sm89INS1_16FlashAttnFwdSm80INS1_25CollectiveMainloopFwdSm80ILi8ELi1ELb1EN4cute5tupleIJNS5_1CILi128EEES8_S8_EEELi128ENS_10bfloat16_tEfNS_4arch4Sm80ELb0ELb0ELb0ELb1ELb0ELb0ELb1ELb0EEENS1_21CollectiveEpilogueFwdIS9_NS6_IJNS7_ILi1EEESF_SF_EEESA_SC_Li256ELb1ELb1ELb0ELb0EEENS1_19SingleTileSchedulerILb1ELb0ELb1ELi128EEEEEEEEEvNT_6ParamsE --------------------------
	.section	.text._ZN7cutlass13device_kernelIN5flash19enable_sm80_to_sm89INS1_16FlashAttnFwdSm80INS1_25CollectiveMainloopFwdSm80ILi8ELi1ELb1EN4cute5tupleIJNS5_1CILi128EEES8_S8_EEELi128ENS_10bfloat16_tEfNS_4arch4Sm80ELb0ELb0ELb0ELb1ELb0ELb0ELb1ELb0EEENS1_21CollectiveEpilogueFwdIS9_NS6_IJNS7_ILi1EEESF_SF_EEESA_SC_Li256ELb1ELb1ELb0ELb0EEENS1_19SingleTileSchedulerILb1ELb0ELb1ELi128EEEEEEEEEvNT_6ParamsE,"ax",@progbits
	.align	128
.text._ZN7cutlass13device_kernelIN5flash19enable_sm80_to_sm89INS1_16FlashAttnFwdSm80INS1_25CollectiveMainloopFwdSm80ILi8ELi1ELb1EN4cute5tupleIJNS5_1CILi128EEES8_S8_EEELi128ENS_10bfloat16_tEfNS_4arch4Sm80ELb0ELb0ELb0ELb1ELb0ELb0ELb1ELb0EEENS1_21CollectiveEpilogueFwdIS9_NS6_IJNS7_ILi1EEESF_SF_EEESA_SC_Li256ELb1ELb1ELb0ELb0EEENS1_19SingleTileSchedulerILb1ELb0ELb1ELi128EEEEEEEEEvNT_6ParamsE:
        .type           _ZN7cutlass13device_kernelIN5flash19enable_sm80_to_sm89INS1_16FlashAttnFwdSm80INS1_25CollectiveMainloopFwdSm80ILi8ELi1ELb1EN4cute5tupleIJNS5_1CILi128EEES8_S8_EEELi128ENS_10bfloat16_tEfNS_4arch4Sm80ELb0ELb0ELb0ELb1ELb0ELb0ELb1ELb0EEENS1_21CollectiveEpilogueFwdIS9_NS6_IJNS7_ILi1EEESF_SF_EEESA_SC_Li256ELb1ELb1ELb0ELb0EEENS1_19SingleTileSchedulerILb1ELb0ELb1ELi128EEEEEEEEEvNT_6ParamsE,@function
        .size           _ZN7cutlass13device_kernelIN5flash19enable_sm80_to_sm89INS1_16FlashAttnFwdSm80INS1_25CollectiveMainloopFwdSm80ILi8ELi1ELb1EN4cute5tupleIJNS5_1CILi128EEES8_S8_EEELi128ENS_10bfloat16_tEfNS_4arch4Sm80ELb0ELb0ELb0ELb1ELb0ELb0ELb1ELb0EEENS1_21CollectiveEpilogueFwdIS9_NS6_IJNS7_ILi1EEESF_SF_EEESA_SC_Li256ELb1ELb1ELb0ELb0EEENS1_19SingleTileSchedulerILb1ELb0ELb1ELi128EEEEEEEEEvNT_6ParamsE,(.L_x_55 - _ZN7cutlass13device_kernelIN5flash19enable_sm80_to_sm89INS1_16FlashAttnFwdSm80INS1_25CollectiveMainloopFwdSm80ILi8ELi1ELb1EN4cute5tupleIJNS5_1CILi128EEES8_S8_EEELi128ENS_10bfloat16_tEfNS_4arch4Sm80ELb0ELb0ELb0ELb1ELb0ELb0ELb1ELb0EEENS1_21CollectiveEpilogueFwdIS9_NS6_IJNS7_ILi1EEESF_SF_EEESA_SC_Li256ELb1ELb1ELb0ELb0EEENS1_19SingleTileSchedulerILb1ELb0ELb1ELi128EEEEEEEEEvNT_6ParamsE)
        .other          _ZN7cutlass13device_kernelIN5flash19enable_sm80_to_sm89INS1_16FlashAttnFwdSm80INS1_25CollectiveMainloopFwdSm80ILi8ELi1ELb1EN4cute5tupleIJNS5_1CILi128EEES8_S8_EEELi128ENS_10bfloat16_tEfNS_4arch4Sm80ELb0ELb0ELb0ELb1ELb0ELb0ELb1ELb0EEENS1_21CollectiveEpilogueFwdIS9_NS6_IJNS7_ILi1EEESF_SF_EEESA_SC_Li256ELb1ELb1ELb0ELb0EEENS1_19SingleTileSchedulerILb1ELb0ELb1ELi128EEEEEEEEEvNT_6ParamsE,@"STO_CUDA_ENTRY STV_DEFAULT"
_ZN7cutlass13device_kernelIN5flash19enable_sm80_to_sm89INS1_16FlashAttnFwdSm80INS1_25CollectiveMainloopFwdSm80ILi8ELi1ELb1EN4cute5tupleIJNS5_1CILi128EEES8_S8_EEELi128ENS_10bfloat16_tEfNS_4arch4Sm80ELb0ELb0ELb0ELb1ELb0ELb0ELb1ELb0EEENS1_21CollectiveEpilogueFwdIS9_NS6_IJNS7_ILi1EEESF_SF_EEESA_SC_Li256ELb1ELb1ELb0ELb0EEENS1_19SingleTileSchedulerILb1ELb0ELb1ELi128EEEEEEEEEvNT_6ParamsE:
[----:B------:R-:W-:Y:S01]  /*0000*/  LDC R1, c[0x0][0x28] ;  /* 0x00000a00ff017b82 */ /* 0x000fe20000000800 */
[----:B------:R-:W-:Y:S05]  /*0010*/  EXIT ;  /* 0x000000000000794d */ /* 0x000fea0003800000 */
.L_x_19:
        /* <DEDUP_REMOVED lines=14> */
.L_x_55:


//--------------------- .text._ZN7cutlass13device_kernelIN5flash19enable_sm80_to_sm89INS1_16FlashAttnFwdSm80INS1_25CollectiveMainloopFwdSm80ILi8ELi1ELb1EN4cute5tupleIJNS5_1CILi128EEES8_S8_EEELi128ENS_10bfloat16_tEfNS_4arch4Sm80ELb0ELb0ELb0ELb1ELb0ELb1ELb1ELb0EEENS1_21CollectiveEpilogueFwdIS9_NS6_IJNS7_ILi1EEESF_SF_EEESA_SC_Li256ELb1ELb1ELb0ELb0EEENS1_19SingleTileSchedulerILb1ELb0ELb1ELi128EEEEEEEEEvNT_6ParamsE --------------------------
	.section	.text._ZN7cutlass13device_kernelIN5flash19enable_sm80_to_sm89INS1_16FlashAttnFwdSm80INS1_25CollectiveMainloopFwdSm80ILi8ELi1ELb1EN4cute5tupleIJNS5_1CILi128EEES8_S8_EEELi128ENS_10bfloat16_tEfNS_4arch4Sm80ELb0ELb0ELb0ELb1ELb0ELb1ELb1ELb0EEENS1_21CollectiveEpilogueFwdIS9_NS6_IJNS7_ILi1EEESF_SF_EEESA_SC_Li256ELb1ELb1ELb0ELb0EEENS1_19SingleTileSchedulerILb1ELb0ELb1ELi128EEEEEEEEEvNT_6ParamsE,"ax",@progbits
	.align	128
.text._ZN7cutlass13device_kernelIN5flash19enable_sm80_to_sm89INS1_16FlashAttnFwdSm80INS1_25CollectiveMainloopFwdSm80ILi8ELi1ELb1EN4cute5tupleIJNS5_1CILi128EEES8_S8_EEELi128ENS_10bfloat16_tEfNS_4arch4Sm80ELb0ELb0ELb0ELb1ELb0ELb1ELb1ELb0EEENS1_21CollectiveEpilogueFwdIS9_NS6_IJNS7_ILi1EEESF_SF_EEESA_SC_Li256ELb1ELb1ELb0ELb0EEENS1_19SingleTileSchedulerILb1ELb0ELb1ELi128EEEEEEEEEvNT_6ParamsE:
        .type           _ZN7cutlass13device_kernelIN5flash19enable_sm80_to_sm89INS1_16FlashAttnFwdSm80INS1_25CollectiveMainloopFwdSm80ILi8ELi1ELb1EN4cute5tupleIJNS5_1CILi128EEES8_S8_EEELi128ENS_10bfloat16_tEfNS_4arch4Sm80ELb0ELb0ELb0ELb1ELb0ELb1ELb1ELb0EEENS1_21CollectiveEpilogueFwdIS9_NS6_IJNS7_ILi1EEESF_SF_EEESA_SC_Li256ELb1ELb1ELb0ELb0EEENS1_19SingleTileSchedulerILb1ELb0ELb1ELi128EEEEEEEEEvNT_6ParamsE,@function
        .size           _ZN7cutlass13device_kernelIN5flash19enable_sm80_to_sm89INS1_16FlashAttnFwdSm80INS1_25CollectiveMainloopFwdSm80ILi8ELi1ELb1EN4cute5tupleIJNS5_1CILi128EEES8_S8_EEELi128ENS_10bfloat16_tEfNS_4arch4Sm80ELb0ELb0ELb0ELb1ELb0ELb1ELb1ELb0EEENS1_21CollectiveEpilogueFwdIS9_NS6_IJNS7_ILi1EEESF_SF_EEESA_SC_Li256ELb1ELb1ELb0ELb0EEENS1_19SingleTileSchedulerILb1ELb0ELb1ELi128EEEEEEEEEvNT_6ParamsE,(.L_x_56 - _ZN7cutlass13device_kernelIN5flash19enable_sm80_to_sm89INS1_16FlashAttnFwdSm80INS1_25CollectiveMainloopFwdSm80ILi8ELi1ELb1EN4cute5tupleIJNS5_1CILi128EEES8_S8_EEELi128ENS_10bfloat16_tEfNS_4arch4Sm80ELb0ELb0ELb0ELb1ELb0ELb1ELb1ELb0EEENS1_21CollectiveEpilogueFwdIS9_NS6_IJNS7_ILi1EEESF_SF_EEESA_SC_Li256ELb1ELb1ELb0ELb0EEENS1_19SingleTileSchedulerILb1ELb0ELb1ELi128EEEEEEEEEvNT_6ParamsE)
        .other          _ZN7cutlass13device_kernelIN5flash19enable_sm80_to_sm89INS1_16FlashAttnFwdSm80INS1_25CollectiveMainloopFwdSm80ILi8ELi1ELb1EN4cute5tupleIJNS5_1CILi128EEES8_S8_EEELi128ENS_10bfloat16_tEfNS_4arch4Sm80ELb0ELb0ELb0ELb1ELb0ELb1ELb1ELb0EEENS1_21CollectiveEpilogueFwdIS9_NS6_IJNS7_ILi1EEESF_SF_EEESA_SC_Li256ELb1ELb1ELb0ELb0EEENS1_19SingleTileSchedulerILb1ELb0ELb1ELi128EEEEEEEEEvNT_6ParamsE,@"STO_CUDA_ENTRY STV_DEFAULT"
_ZN7cutlass13device_kernelIN5flash19enable_sm80_to_sm89INS1_16FlashAttnFwdSm80INS1_25CollectiveMainloopFwdSm80ILi8ELi1ELb1EN4cute5tupleIJNS5_1CILi128EEES8_S8_EEELi128ENS_10bfloat16_tEfNS_4arch4Sm80ELb0ELb0ELb0ELb1ELb0ELb1ELb1ELb0EEENS1_21CollectiveEpilogueFwdIS9_NS6_IJNS7_ILi1EEESF_SF_EEESA_SC_Li256ELb1ELb1ELb0ELb0EEENS1_19SingleTileSchedulerILb1ELb0ELb1ELi128EEEEEEEEEvNT_6ParamsE:
[----:B------:R-:W-:Y:S01]  /*0000*/  LDC R1, c[0x0][0x28] ;  /* 0x00000a00ff017b82 */ /* 0x000fe20000000800 */
[----:B------:R-:W-:Y:S05]  /*0010*/  EXIT ;  /* 0x000000000000794d */ /* 0x000fea0003800000 */
.L_x_20:
        /* <DEDUP_REMOVED lines=14> */
.L_x_56:


//--------------------- .text._ZN7cutlass13device_kernelIN5flash19enable_sm80_to_sm89INS1_16FlashAttnFwdSm80INS1_25CollectiveMainloopFwdSm80ILi8ELi1ELb1EN4cute5tupleIJNS5_1CILi128EEENS7_ILi96EEES8_EEELi128ENS_10bfloat16_tEfNS_4arch4Sm80ELb0ELb1ELb0ELb0ELb0ELb0ELb1ELb0EEENS1_21CollectiveEpilogueFwdINS6_IJS8_S8_S9_EEENS6_IJNS7_ILi1EEESH_SH_EEESB_SD_Li256ELb0ELb1ELb0ELb0EEENS1_19SingleTileSchedulerILb0ELb0ELb1ELi128EEEEEEEEEvNT_6ParamsE --------------------------
	.section	.text._ZN7cutlass13device_kernelIN5flash19enable_sm80_to_sm89INS1_16FlashAttnFwdSm80INS1_25CollectiveMainloopFwdSm80ILi8ELi1ELb1EN4cute5tupleIJNS5_1CILi128EEENS7_ILi96EEES8_EEELi128ENS_10bfloat16_tEfNS_4arch4Sm80ELb0ELb1ELb0ELb0ELb0ELb0ELb1ELb0EEENS1_21CollectiveEpilogueFwdINS6_IJS8_S8_S9_EEENS6_IJNS7_ILi1EEESH_SH_EEESB_SD_Li256ELb0ELb1ELb0ELb0EEENS1_19SingleTileSchedulerILb0ELb0ELb1ELi128EEEEEEEEEvNT_6ParamsE,"ax",@progbits
	.align	128
.text._ZN7cutlass13device_kernelIN5flash19enable_sm80_to_sm89INS1_16FlashAttnFwdSm80INS1_25CollectiveMainloopFwdSm80ILi8ELi1ELb1EN4cute5tupleIJNS5_1CILi128EEENS7_ILi96EEES8_EEELi128ENS_10bfloat16_tEfNS_4arch4Sm80ELb0ELb1ELb0ELb0ELb0ELb0ELb1ELb0EEENS1_21CollectiveEpilogueFwdINS6_IJS8_S8_S9_EEENS6_IJNS7_ILi1EEESH_SH_EEESB_SD_Li256ELb0ELb1ELb0ELb0EEENS1_19SingleTileSchedulerILb0ELb0ELb1ELi128EEEEEEEEEvNT_6ParamsE:
        .type           _ZN7cutlass13device_kernelIN5flash19enable_sm80_to_sm89INS1_16FlashAttnFwdSm80INS1_25CollectiveMainloopFwdSm80ILi8ELi1ELb1EN4cute5tupleIJNS5_1CILi128EEENS7_ILi96EEES8_EEELi128ENS_10bfloat16_tEfNS_4arch4Sm80ELb0ELb1ELb0ELb0ELb0ELb0ELb1ELb0EEENS1_21CollectiveEpilogueFwdINS6_IJS8_S8_S9_EEENS6_IJNS7_ILi1EEESH_SH_EEESB_SD_Li256ELb0ELb1ELb0ELb0EEENS1_19SingleTileSchedulerILb0ELb0ELb1ELi128EEEEEEEEEvNT_6ParamsE,@function
        .size           _ZN7cutlass13device_kernelIN5flash19enable_sm80_to_sm89INS1_16FlashAttnFwdSm80INS1_25CollectiveMainloopFwdSm80ILi8ELi1ELb1EN4cute5tupleIJNS5_1CILi128EEENS7_ILi96EEES8_EEELi128ENS_10bfloat16_tEfNS_4arch4Sm80ELb0ELb1ELb0ELb0ELb0ELb0ELb1ELb0EEENS1_21CollectiveEpilogueFwdINS6_IJS8_S8_S9_EEENS6_IJNS7_ILi1EEESH_SH_EEESB_SD_Li256ELb0ELb1ELb0ELb0EEENS1_19SingleTileSchedulerILb0ELb0ELb1ELi128EEEEEEEEEvNT_6ParamsE,(.L_x_57 - _ZN7cutlass13device_kernelIN5flash19enable_sm80_to_sm89INS1_16FlashAttnFwdSm80INS1_25CollectiveMainloopFwdSm80ILi8ELi1ELb1EN4cute5tupleIJNS5_1CILi128EEENS7_ILi96EEES8_EEELi128ENS_10bfloat16_tEfNS_4arch4Sm80ELb0ELb1ELb0ELb0ELb0ELb0ELb1ELb0EEENS1_21CollectiveEpilogueFwdINS6_IJS8_S8_S9_EEENS6_IJNS7_ILi1EEESH_SH_EEESB_SD_Li256ELb0ELb1ELb0ELb0EEENS1_19SingleTileSchedulerILb0ELb0ELb1ELi128EEEEEEEEEvNT_6ParamsE)
        .other          _ZN7cutlass13device_kernelIN5flash19enable_sm80_to_sm89INS1_16FlashAttnFwdSm80INS1_25CollectiveMainloopFwdSm80ILi8ELi1ELb1EN4cute5tupleIJNS5_1CILi128EEENS7_ILi96EEES8_EEELi128ENS_10bfloat16_tEfNS_4arch4Sm80ELb0ELb1ELb0ELb0ELb0ELb0ELb1ELb0EEENS1_21CollectiveEpilogueFwdINS6_IJS8_S8_S9_EEENS6_IJNS7_ILi1EEESH_SH_EEESB_SD_Li256ELb0ELb1ELb0ELb0EEENS1_19SingleTileSchedulerILb0ELb0ELb1ELi128EEEEEEEEEvNT_6ParamsE,@"STO_CUDA_ENTRY STV_DEFAULT"
_ZN7cutlass13device_kernelIN5flash19enable_sm80_to_sm89INS1_16FlashAttnFwdSm80INS1_25CollectiveMainloopFwdSm80ILi8ELi1ELb1EN4cute5tupleIJNS5_1CILi128EEENS7_ILi96EEES8_EEELi128ENS_10bfloat16_tEfNS_4arch4Sm80ELb0ELb1ELb0ELb0ELb0ELb0ELb1ELb0EEENS1_21CollectiveEpilogueFwdINS6_IJS8_S8_S9_EEENS6_IJNS7_ILi1EEESH_SH_EEESB_SD_Li256ELb0ELb1ELb0ELb0EEENS1_19SingleTileSchedulerILb0ELb0ELb1ELi128EEEEEEEEEvNT_6ParamsE:
[----:B------:R-:W-:Y:S01]  /*0000*/  LDC R1, c[0x0][0x28] ;  /* 0x00000a00ff017b82 */ /* 0x000fe20000000800 */
[----:B------:R-:W-:Y:S05]  /*0010*/  EXIT ;  /* 0x000000000000794d */ /* 0x000fea0003800000 */
.L_x_21:
        /* <DEDUP_REMOVED lines=14> */
.L_x_57:


//--------------------- .text._ZN7cutlass13device_kernelIN5flash19enable_sm80_to_sm89INS1_16FlashAttnFwdSm80INS1_25CollectiveMainloopFwdSm80ILi8ELi1ELb1EN4cute5tupleIJNS5_1CILi128EEENS7_ILi96EEES8_EEELi128ENS_10bfloat16_tEfNS_4arch4Sm80ELb0ELb1ELb0ELb1ELb0ELb0ELb1ELb0EEENS1_21CollectiveEpilogueFwdINS6_IJS8_S8_S9_EEENS6_IJNS7_ILi1EEESH_SH_EEESB_SD_Li256ELb1ELb1ELb0ELb0EEENS1_19SingleTileSchedulerILb1ELb0ELb1ELi128EEEEEEEEEvNT_6ParamsE --------------------------
	.section	.text._ZN7cutlass13device_kernelIN5flash19enable_sm80_to_sm89INS1_16FlashAttnFwdSm80INS1_25CollectiveMainloopFwdSm80ILi8ELi1ELb1EN4cute5tupleIJNS5_1CILi128EEENS7_ILi96EEES8_EEELi128ENS_10bfloat16_tEfNS_4arch4Sm80ELb0ELb1ELb0ELb1ELb0ELb0ELb1ELb0EEENS1_21CollectiveEpilogueFwdINS6_IJS8_S8_S9_EEENS6_IJNS7_ILi1EEESH_SH_EEESB_SD_Li256ELb1ELb1ELb0ELb0EEENS1_19SingleTileSchedulerILb1ELb0ELb1ELi128EEEEEEEEEvNT_6ParamsE,"ax",@progbits
	.align	128
.text._ZN7cutlass13device_kernelIN5flash19enable_sm80_to_sm89INS1_16FlashAttnFwdSm80INS1_25CollectiveMainloopFwdSm80ILi8ELi1ELb1EN4cute5tupleIJNS5_1CILi128EEENS7_ILi96EEES8_EEELi128ENS_10bfloat16_tEfNS_4arch4Sm80ELb0ELb1ELb0ELb1ELb0ELb0ELb1ELb0EEENS1_21CollectiveEpilogueFwdINS6_IJS8_S8_S9_EEENS6_IJNS7_ILi1EEESH_SH_EEESB_SD_Li256ELb1ELb1ELb0ELb0EEENS1_19SingleTileSchedulerILb1ELb0ELb1ELi128EEEEEEEEEvNT_6ParamsE:
        .type           _ZN7cutlass13device_kernelIN5flash19enable_sm80_to_sm89INS1_16FlashAttnFwdSm80INS1_25CollectiveMainloopFwdSm80ILi8ELi1ELb1EN4cute5tupleIJNS5_1CILi128EEENS7_ILi96EEES8_EEELi128ENS_10bfloat16_tEfNS_4arch4Sm80ELb0ELb1ELb0ELb1ELb0ELb0ELb1ELb0EEENS1_21CollectiveEpilogueFwdINS6_IJS8_S8_S9_EEENS6_IJNS7_ILi1EEESH_SH_EEESB_SD_Li256ELb1ELb1ELb0ELb0EEENS1_19SingleTileSchedulerILb1ELb0ELb1ELi128EEEEEEEEEvNT_6ParamsE,@function
        .size           _ZN7cutlass13device_kernelIN5flash19enable_sm80_to_sm89INS1_16FlashAttnFwdSm80INS1_25CollectiveMainloopFwdSm80ILi8ELi1ELb1EN4cute5tupleIJNS5_1CILi128EEENS7_ILi96EEES8_EEELi128ENS_10bfloat16_tEfNS_4arch4Sm80ELb0ELb1ELb0ELb1ELb0ELb0ELb1ELb0EEENS1_21CollectiveEpilogueFwdINS6_IJS8_S8_S9_EEENS6_IJNS7_ILi1EEESH_SH_EEESB_SD_Li256ELb1ELb1ELb0ELb0EEENS1_19SingleTileSchedulerILb1ELb0ELb1ELi128EEEEEEEEEvNT_6ParamsE,(.L_x_58 - _ZN7cutlass13device_kernelIN5flash19enable_sm80_to_sm89INS1_16FlashAttnFwdSm80INS1_25CollectiveMainloopFwdSm80ILi8ELi1ELb1EN4cute5tupleIJNS5_1CILi128EEENS7_ILi96EEES8_EEELi128ENS_10bfloat16_tEfNS_4arch4Sm80ELb0ELb1ELb0ELb1ELb0ELb0ELb1ELb0EEENS1_21CollectiveEpilogueFwdINS6_IJS8_S8_S9_EEENS6_IJNS7_ILi1EEESH_SH_EEESB_SD_Li256ELb1ELb1ELb0ELb0EEENS1_19SingleTileSchedulerILb1ELb0ELb1ELi128EEEEEEEEEvNT_6ParamsE)
        .other          _ZN7cutlass13device_kernelIN5flash19enable_sm80_to_sm89INS1_16FlashAttnFwdSm80INS1_25CollectiveMainloopFwdSm80ILi8ELi1ELb1EN4cute5tupleIJNS5_1CILi128EEENS7_ILi96EEES8_EEELi128ENS_10bfloat16_tEfNS_4arch4Sm80ELb0ELb1ELb0ELb1ELb0ELb0ELb1ELb0EEENS1_21CollectiveEpilogueFwdINS6_IJS8_S8_S9_EEENS6_IJNS7_ILi1EEESH_SH_EEESB_SD_Li256ELb1ELb1ELb0ELb0EEENS1_19SingleTileSchedulerILb1ELb0ELb1ELi128EEEEEEEEEvNT_6ParamsE,@"STO_CUDA_ENTRY STV_DEFAULT"
_ZN7cutlass13device_kernelIN5flash19enable_sm80_to_sm89INS1_16FlashAttnFwdSm80INS1_25CollectiveMainloopFwdSm80ILi8ELi1ELb1EN4cute5tupleIJNS5_1CILi128EEENS7_ILi96EEES8_EEELi128ENS_10bfloat16_tEfNS_4arch4Sm80ELb0ELb1ELb0ELb1ELb0ELb0ELb1ELb0EEENS1_21CollectiveEpilogueFwdINS6_IJS8_S8_S9_EEENS6_IJNS7_ILi1EEESH_SH_EEESB_SD_Li256ELb1ELb1ELb0ELb0EEENS1_19SingleTileSchedulerILb1ELb0ELb1ELi128EEEEEEEEEvNT_6ParamsE:
[----:B------:R-:W-:Y:S01]  /*0000*/  LDC R1, c[0x0][0x28] ;  /* 0x00000a00ff017b82 */ /* 0x000fe20000000800 */
[----:B------:R-:W-:Y:S05]  /*0010*/  EXIT ;  /* 0x000000000000794d */ /* 0x000fea0003800000 */
.L_x_22:
        /* <DEDUP_REMOVED lines=14> */
.L_x_58:


//--------------------- .text._ZN7cutlass13device_kernelIN5flash19enable_sm80_to_sm89INS1_16FlashAttnFwdSm80INS1_25CollectiveMainloopFwdSm80ILi8ELi1ELb1EN4cute5tupleIJNS5_1CILi128EEENS7_ILi96EEES8_EEELi128ENS_10bfloat16_tEfNS_4arch4Sm80ELb0ELb1ELb0ELb1ELb0ELb1ELb1ELb0EEENS1_21CollectiveEpilogueFwdINS6_IJS8_S8_S9_EEENS6_IJNS7_ILi1EEESH_SH_EEESB_SD_Li256ELb1ELb1ELb0ELb0EEENS1_19SingleTileSchedulerILb1ELb0ELb1ELi128EEEEEEEEEvNT_6ParamsE --------------------------
	.section	.text._ZN7cutlass13device_kernelIN5flash19enable_sm80_to_sm89INS1_16FlashAttnFwdSm80INS1_25CollectiveMainloopFwdSm80ILi8ELi1ELb1EN4cute5tupleIJNS5_1CILi128EEENS7_ILi96EEES8_EEELi128ENS_10bfloat16_tEfNS_4arch4Sm80ELb0ELb1ELb0ELb1ELb0ELb1ELb1ELb0EEENS1_21CollectiveEpilogueFwdINS6_IJS8_S8_S9_EEENS6_IJNS7_ILi1EEESH_SH_EEESB_SD_Li256ELb1ELb1ELb0ELb0EEENS1_19SingleTileSchedulerILb1ELb0ELb1ELi128EEEEEEEEEvNT_6ParamsE,"ax",@progbits
	.align	128
.text._ZN7cutlass13device_kernelIN5flash19enable_sm80_to_sm89INS1_16FlashAttnFwdSm80INS1_25CollectiveMainloopFwdSm80ILi8ELi1ELb1EN4cute5tupleIJNS5_1CILi128EEENS7_ILi96EEES8_EEELi128ENS_10bfloat16_tEfNS_4arch4Sm80ELb0ELb1ELb0ELb1ELb0ELb1ELb1ELb0EEENS1_21CollectiveEpilogueFwdINS6_IJS8_S8_S9_EEENS6_IJNS7_ILi1EEESH_SH_EEESB_SD_Li256ELb1ELb1ELb0ELb0EEENS1_19SingleTileSchedulerILb1ELb0ELb1ELi128EEEEEEEEEvNT_6ParamsE:
        .type           _ZN7cutlass13device_kernelIN5flash19enable_sm80_to_sm89INS1_16FlashAttnFwdSm80INS1_25CollectiveMainloopFwdSm80ILi8ELi1ELb1EN4cute5tupleIJNS5_1CILi128EEENS7_ILi96EEES8_EEELi128ENS_10bfloat16_tEfNS_4arch4Sm80ELb0ELb1ELb0ELb1ELb0ELb1ELb1ELb0EEENS1_21CollectiveEpilogueFwdINS6_IJS8_S8_S9_EEENS6_IJNS7_ILi1EEESH_SH_EEESB_SD_Li256ELb1ELb1ELb0ELb0EEENS1_19SingleTileSchedulerILb1ELb0ELb1ELi128EEEEEEEEEvNT_6ParamsE,@function
        .size           _ZN7cutlass13device_kernelIN5flash19enable_sm80_to_sm89INS1_16FlashAttnFwdSm80INS1_25CollectiveMainloopFwdSm80ILi8ELi1ELb1EN4cute5tupleIJNS5_1CILi128EEENS7_ILi96EEES8_EEELi128ENS_10bfloat16_tEfNS_4arch4Sm80ELb0ELb1ELb0ELb1ELb0ELb1ELb1ELb0EEENS1_21CollectiveEpilogueFwdINS6_IJS8_S8_S9_EEENS6_IJNS7_ILi1EEESH_SH_EEESB_SD_Li256ELb1ELb1ELb0ELb0EEENS1_19SingleTileSchedulerILb1ELb0ELb1ELi128EEEEEEEEEvNT_6ParamsE,(.L_x_59 - _ZN7cutlass13device_kernelIN5flash19enable_sm80_to_sm89INS1_16FlashAttnFwdSm80INS1_25CollectiveMainloopFwdSm80ILi8ELi1ELb1EN4cute5tupleIJNS5_1CILi128EEENS7_ILi96EEES8_EEELi128ENS_10bfloat16_tEfNS_4arch4Sm80ELb0ELb1ELb0ELb1ELb0ELb1ELb1ELb0EEENS1_21CollectiveEpilogueFwdINS6_IJS8_S8_S9_EEENS6_IJNS7_ILi1EEESH_SH_EEESB_SD_Li256ELb1ELb1ELb0ELb0EEENS1_19SingleTileSchedulerILb1ELb0ELb1ELi128EEEEEEEEEvNT_6ParamsE)
        .other          _ZN7cutlass13device_kernelIN5flash19enable_sm80_to_sm89INS1_16FlashAttnFwdSm80INS1_25CollectiveMainloopFwdSm80ILi8ELi1ELb1EN4cute5tupleIJNS5_1CILi128EEENS7_ILi96EEES8_EEELi128ENS_10bfloat16_tEfNS_4arch4Sm80ELb0ELb1ELb0ELb1ELb0ELb1ELb1ELb0EEENS1_21CollectiveEpilogueFwdINS6_IJS8_S8_S9_EEENS6_IJNS7_ILi1EEESH_SH_EEESB_SD_Li256ELb1ELb1ELb0ELb0EEENS1_19SingleTileSchedulerILb1ELb0ELb1ELi128EEEEEEEEEvNT_6ParamsE,@"STO_CUDA_ENTRY STV_DEFAULT"
_ZN7cutlass13device_kernelIN5flash19enable_sm80_to_sm89INS1_16FlashAttnFwdSm80INS1_25CollectiveMainloopFwdSm80ILi8ELi1ELb1EN4cute5tupleIJNS5_1CILi128EEENS7_ILi96EEES8_EEELi128ENS_10bfloat16_tEfNS_4arch4Sm80ELb0ELb1ELb0ELb1ELb0ELb1ELb1ELb0EEENS1_21CollectiveEpilogueFwdINS6_IJS8_S8_S9_EEENS6_IJNS7_ILi1EEESH_SH_EEESB_SD_Li256ELb1ELb1ELb0ELb0EEENS1_19SingleTileSchedulerILb1ELb0ELb1ELi128EEEEEEEEEvNT_6ParamsE:
[----:B------:R-:W-:Y:S01]  /*0000*/  LDC R1, c[0x0][0x28] ;  /* 0x00000a00ff017b82 */ /* 0x000fe20000000800 */
[----:B------:R-:W-:Y:S05]  /*0010*/  EXIT ;  /* 0x000000000000794d */ /* 0x000fea0003800000 */
.L_x_23:
        /* <DEDUP_REMOVED lines=14> */
.L_x_59:


//--------------------- .text._ZN7cutlass13device_kernelIN5flash19enable_sm80_to_sm89INS1_16FlashAttnFwdSm80INS1_25CollectiveMainloopFwdSm80ILi8ELi1ELb1EN4cute5tupleIJNS5_1CILi128EEES8_S8_EEELi128ENS_10bfloat16_tEfNS_4arch4Sm80ELb1ELb0ELb0ELb0ELb0ELb0ELb1ELb0EEENS1_21CollectiveEpilogueFwdIS9_NS6_IJNS7_ILi1EEESF_SF_EEESA_SC_Li256ELb0ELb1ELb0ELb0EEENS1_30DynamicPersistentTileSchedulerILi256ELi256ELb0ELb1ELb0EEEEEEEEEvNT_6ParamsE --------------------------
	.section	.text._ZN7cutlass13device_kernelIN5flash19enable_sm80_to_sm89INS1_16FlashAttnFwdSm80INS1_25CollectiveMainloopFwdSm80ILi8ELi1ELb1EN4cute5tupleIJNS5_1CILi128EEES8_S8_EEELi128ENS_10bfloat16_tEfNS_4arch4Sm80ELb1ELb0ELb0ELb0ELb0ELb0ELb1ELb0EEENS1_21CollectiveEpilogueFwdIS9_NS6_IJNS7_ILi1EEESF_SF_EEESA_SC_Li256ELb0ELb1ELb0ELb0EEENS1_30DynamicPersistentTileSchedulerILi256ELi256ELb0ELb1ELb0EEEEEEEEEvNT_6ParamsE,"ax",@progbits
	.align	128
.text._ZN7cutlass13device_kernelIN5flash19enable_sm80_to_sm89INS1_16FlashAttnFwdSm80INS1_25CollectiveMainloopFwdSm80ILi8ELi1ELb1EN4cute5tupleIJNS5_1CILi128EEES8_S8_EEELi128ENS_10bfloat16_tEfNS_4arch4Sm80ELb1ELb0ELb0ELb0ELb0ELb0ELb1ELb0EEENS1_21CollectiveEpilogueFwdIS9_NS6_IJNS7_ILi1EEESF_SF_EEESA_SC_Li256ELb0ELb1ELb0ELb0EEENS1_30DynamicPersistentTileSchedulerILi256ELi256ELb0ELb1ELb0EEEEEEEEEvNT_6ParamsE:
        .type           _ZN7cutlass13device_kernelIN5flash19enable_sm80_to_sm89INS1_16FlashAttnFwdSm80INS1_25CollectiveMainloopFwdSm80ILi8ELi1ELb1EN4cute5tupleIJNS5_1CILi128EEES8_S8_EEELi128ENS_10bfloat16_tEfNS_4arch4Sm80ELb1ELb0ELb0ELb0ELb0ELb0ELb1ELb0EEENS1_21CollectiveEpilogueFwdIS9_NS6_IJNS7_ILi1EEESF_SF_EEESA_SC_Li256ELb0ELb1ELb0ELb0EEENS1_30DynamicPersistentTileSchedulerILi256ELi256ELb0ELb1ELb0EEEEEEEEEvNT_6ParamsE,@function
        .size           _ZN7cutlass13device_kernelIN5flash19enable_sm80_to_sm89INS1_16FlashAttnFwdSm80INS1_25CollectiveMainloopFwdSm80ILi8ELi1ELb1EN4cute5tupleIJNS5_1CILi128EEES8_S8_EEELi128ENS_10bfloat16_tEfNS_4arch4Sm80ELb1ELb0ELb0ELb0ELb0ELb0ELb1ELb0EEENS1_21CollectiveEpilogueFwdIS9_NS6_IJNS7_ILi1EEESF_SF_EEESA_SC_Li256ELb0ELb1ELb0ELb0EEENS1_30DynamicPersistentTileSchedulerILi256ELi256ELb0ELb1ELb0EEEEEEEEEvNT_6ParamsE,(.L_x_60 - _ZN7cutlass13device_kernelIN5flash19enable_sm80_to_sm89INS1_16FlashAttnFwdSm80INS1_25CollectiveMainloopFwdSm80ILi8ELi1ELb1EN4cute5tupleIJNS5_1CILi128EEES8_S8_EEELi128ENS_10bfloat16_tEfNS_4arch4Sm80ELb1ELb0ELb0ELb0ELb0ELb0ELb1ELb0EEENS1_21CollectiveEpilogueFwdIS9_NS6_IJNS7_ILi1EEESF_SF_EEESA_SC_Li256ELb0ELb1ELb0ELb0EEENS1_30DynamicPersistentTileSchedulerILi256ELi256ELb0ELb1ELb0EEEEEEEEEvNT_6ParamsE)
        .other          _ZN7cutlass13device_kernelIN5flash19enable_sm80_to_sm89INS1_16FlashAttnFwdSm80INS1_25CollectiveMainloopFwdSm80ILi8ELi1ELb1EN4cute5tupleIJNS5_1CILi128EEES8_S8_EEELi128ENS_10bfloat16_tEfNS_4arch4Sm80ELb1ELb0ELb0ELb0ELb0ELb0ELb1ELb0EEENS1_21CollectiveEpilogueFwdIS9_NS6_IJNS7_ILi1EEESF_SF_EEESA_SC_Li256ELb0ELb1ELb0ELb0EEENS1_30DynamicPersistentTileSchedulerILi256ELi256ELb0ELb1ELb0EEEEEEEEEvNT_6ParamsE,@"STO_CUDA_ENTRY STV_DEFAULT"
_ZN7cutlass13device_kernelIN5flash19enable_sm80_to_sm89INS1_16FlashAttnFwdSm80INS1_25CollectiveMainloopFwdSm80ILi8ELi1ELb1EN4cute5tupleIJNS5_1CILi128EEES8_S8_EEELi128ENS_10bfloat16_tEfNS_4arch4Sm80ELb1ELb0ELb0ELb0ELb0ELb0ELb1ELb0EEENS1_21CollectiveEpilogueFwdIS9_NS6_IJNS7_ILi1EEESF_SF_EEESA_SC_Li256ELb0ELb1ELb0ELb0EEENS1_30DynamicPersistentTileSchedulerILi256ELi256ELb0ELb1ELb0EEEEEEEEEvNT_6ParamsE:
[----:B------:R-:W-:Y:S01]  /*0000*/  LDC R1, c[0x0][0x28] ;  /* 0x00000a00ff017b82 */ /* 0x000fe20000000800 */
[----:B------:R-:W-:Y:S05]  /*0010*/  EXIT ;  /* 0x000000000000794d */ /* 0x000fea0003800000 */
.L_x_24:
        /* <DEDUP_REMOVED lines=14> */
.L_x_60:


//--------------------- .text._ZN7cutlass13device_kernelIN5flash19enable_sm80_to_sm89INS1_16FlashAttnFwdSm80INS1_25CollectiveMainloopFwdSm80ILi8ELi1ELb1EN4cute5tupleIJNS5_1CILi128EEES8_S8_EEELi128ENS_10bfloat16_tEfNS_4arch4Sm80ELb1ELb0ELb0ELb1ELb0ELb0ELb1ELb0EEENS1_21CollectiveEpilogueFwdIS9_NS6_IJNS7_ILi1EEESF_SF_EEESA_SC_Li256ELb1ELb1ELb0ELb0EEENS1_19SingleTileSchedulerILb1ELb0ELb1ELi128EEEEEEEEEvNT_6ParamsE --------------------------
	.section	.text._ZN7cutlass13device_kernelIN5flash19enable_sm80_to_sm89INS1_16FlashAttnFwdSm80INS1_25CollectiveMainloopFwdSm80ILi8ELi1ELb1EN4cute5tupleIJNS5_1CILi128EEES8_S8_EEELi128ENS_10bfloat16_tEfNS_4arch4Sm80ELb1ELb0ELb0ELb1ELb0ELb0ELb1ELb0EEENS1_21CollectiveEpilogueFwdIS9_NS6_IJNS7_ILi1EEESF_SF_EEESA_SC_Li256ELb1ELb1ELb0ELb0EEENS1_19SingleTileSchedulerILb1ELb0ELb1ELi128EEEEEEEEEvNT_6ParamsE,"ax",@progbits
	.align	128
.text._ZN7cutlass13device_kernelIN5flash19enable_sm80_to_sm89INS1_16FlashAttnFwdSm80INS1_25CollectiveMainloopFwdSm80ILi8ELi1ELb1EN4cute5tupleIJNS5_1CILi128EEES8_S8_EEELi128ENS_10bfloat16_tEfNS_4arch4Sm80ELb1ELb0ELb0ELb1ELb0ELb0ELb1ELb0EEENS1_21CollectiveEpilogueFwdIS9_NS6_IJNS7_ILi1EEESF_SF_EEESA_SC_Li256ELb1ELb1ELb0ELb0EEENS1_19SingleTileSchedulerILb1ELb0ELb1ELi128EEEEEEEEEvNT_6ParamsE:
        .type           _ZN7cutlass13device_kernelIN5flash19enable_sm80_to_sm89INS1_16FlashAttnFwdSm80INS1_25CollectiveMainloopFwdSm80ILi8ELi1ELb1EN4cute5tupleIJNS5_1CILi128EEES8_S8_EEELi128ENS_10bfloat16_tEfNS_4arch4Sm80ELb1ELb0ELb0ELb1ELb0ELb0ELb1ELb0EEENS1_21CollectiveEpilogueFwdIS9_NS6_IJNS7_ILi1EEESF_SF_EEESA_SC_Li256ELb1ELb1ELb0ELb0EEENS1_19SingleTileSchedulerILb1ELb0ELb1ELi128EEEEEEEEEvNT_6ParamsE,@function
        .size           _ZN7cutlass13device_kernelIN5flash19enable_sm80_to_sm89INS1_16FlashAttnFwdSm80INS1_25CollectiveMainloopFwdSm80ILi8ELi1ELb1EN4cute5tupleIJNS5_1CILi128EEES8_S8_EEELi128ENS_10bfloat16_tEfNS_4arch4Sm80ELb1ELb0ELb0ELb1ELb0ELb0ELb1ELb0EEENS1_21CollectiveEpilogueFwdIS9_NS6_IJNS7_ILi1EEESF_SF_EEESA_SC_Li256ELb1ELb1ELb0ELb0EEENS1_19SingleTileSchedulerILb1ELb0ELb1ELi128EEEEEEEEEvNT_6ParamsE,(.L_x_61 - _ZN7cutlass13device_kernelIN5flash19enable_sm80_to_sm89INS1_16FlashAttnFwdSm80INS1_25CollectiveMainloopFwdSm80ILi8ELi1ELb1EN4cute5tupleIJNS5_1CILi128EEES8_S8_EEELi128ENS_10bfloat16_tEfNS_4arch4Sm80ELb1ELb0ELb0ELb1ELb0ELb0ELb1ELb0EEENS1_21CollectiveEpilogueFwdIS9_NS6_IJNS7_ILi1EEESF_SF_EEESA_SC_Li256ELb1ELb1ELb0ELb0EEENS1_19SingleTileSchedulerILb1ELb0ELb1ELi128EEEEEEEEEvNT_6ParamsE)
        .other          _ZN7cutlass13device_kernelIN5flash19enable_sm80_to_sm89INS1_16FlashAttnFwdSm80INS1_25CollectiveMainloopFwdSm80ILi8ELi1ELb1EN4cute5tupleIJNS5_1CILi128EEES8_S8_EEELi128ENS_10bfloat16_tEfNS_4arch4Sm80ELb1ELb0ELb0ELb1ELb0ELb0ELb1ELb0EEENS1_21CollectiveEpilogueFwdIS9_NS6_IJNS7_ILi1EEESF_SF_EEESA_SC_Li256ELb1ELb1ELb0ELb0EEENS1_19SingleTileSchedulerILb1ELb0ELb1ELi128EEEEEEEEEvNT_6ParamsE,@"STO_CUDA_ENTRY STV_DEFAULT"
_ZN7cutlass13device_kernelIN5flash19enable_sm80_to_sm89INS1_16FlashAttnFwdSm80INS1_25CollectiveMainloopFwdSm80ILi8ELi1ELb1EN4cute5tupleIJNS5_1CILi128EEES8_S8_EEELi128ENS_10bfloat16_tEfNS_4arch4Sm80ELb1ELb0ELb0ELb1ELb0ELb0ELb1ELb0EEENS1_21CollectiveEpilogueFwdIS9_NS6_IJNS7_ILi1EEESF_SF_EEESA_SC_Li256ELb1ELb1ELb0ELb0EEENS1_19SingleTileSchedulerILb1ELb0ELb1ELi128EEEEEEEEEvNT_6ParamsE:
[----:B------:R-:W-:Y:S01]  /*0000*/  LDC R1, c[0x0][0x28] ;  /* 0x00000a00ff017b82 */ /* 0x000fe20000000800 */
[----:B------:R-:W-:Y:S05]  /*0010*/  EXIT ;  /* 0x000000000000794d */ /* 0x000fea0003800000 */
.L_x_25:
        /* <DEDUP_REMOVED lines=14> */
.L_x_61:


//--------------------- .text._ZN7cutlass13device_kernelIN5flash19enable_sm80_to_sm89INS1_16FlashAttnFwdSm80INS1_25CollectiveMainloopFwdSm80ILi8ELi1ELb1EN4cute5tupleIJNS5_1CILi128EEES8_S8_EEELi128ENS_10bfloat16_tEfNS_4arch4Sm80ELb1ELb0ELb0ELb1ELb0ELb1ELb1ELb0EEENS1_21CollectiveEpilogueFwdIS9_NS6_IJNS7_ILi1EEESF_SF_EEESA_SC_Li256ELb1ELb1ELb0ELb0EEENS1_19SingleTileSchedulerILb1ELb0ELb1ELi128EEEEEEEEEvNT_6ParamsE --------------------------
	.section	.text._ZN7cutlass13device_kernelIN5flash19enable_sm80_to_sm89INS1_16FlashAttnFwdSm80INS1_25CollectiveMainloopFwdSm80ILi8ELi1ELb1EN4cute5tupleIJNS5_1CILi128EEES8_S8_EEELi128ENS_10bfloat16_tEfNS_4arch4Sm80ELb1ELb0ELb0ELb1ELb0ELb1ELb1ELb0EEENS1_21CollectiveEpilogueFwdIS9_NS6_IJNS7_ILi1EEESF_SF_EEESA_SC_Li256ELb1ELb1ELb0ELb0EEENS1_19SingleTileSchedulerILb1ELb0ELb1ELi128EEEEEEEEEvNT_6ParamsE,"ax",@progbits
	.align	128
.text._ZN7cutlass13device_kernelIN5flash19enable_sm80_to_sm89INS1_16FlashAttnFwdSm80INS1_25CollectiveMainloopFwdSm80ILi8ELi1ELb1EN4cute5tupleIJNS5_1CILi128EEES8_S8_EEELi128ENS_10bfloat16_tEfNS_4arch4Sm80ELb1ELb0ELb0ELb1ELb0ELb1ELb1ELb0EEENS1_21CollectiveEpilogueFwdIS9_NS6_IJNS7_ILi1EEESF_SF_EEESA_SC_Li256ELb1ELb1ELb0ELb0EEENS1_19SingleTileSchedulerILb1ELb0ELb1ELi128EEEEEEEEEvNT_6ParamsE:
        .type           _ZN7cutlass13device_kernelIN5flash19enable_sm80_to_sm89INS1_16FlashAttnFwdSm80INS1_25CollectiveMainloopFwdSm80ILi8ELi1ELb1EN4cute5tupleIJNS5_1CILi128EEES8_S8_EEELi128ENS_10bfloat16_tEfNS_4arch4Sm80ELb1ELb0ELb0ELb1ELb0ELb1ELb1ELb0EEENS1_21CollectiveEpilogueFwdIS9_NS6_IJNS7_ILi1EEESF_SF_EEESA_SC_Li256ELb1ELb1ELb0ELb0EEENS1_19SingleTileSchedulerILb1ELb0ELb1ELi128EEEEEEEEEvNT_6ParamsE,@function
        .size           _ZN7cutlass13device_kernelIN5flash19enable_sm80_to_sm89INS1_16FlashAttnFwdSm80INS1_25CollectiveMainloopFwdSm80ILi8ELi1ELb1EN4cute5tupleIJNS5_1CILi128EEES8_S8_EEELi128ENS_10bfloat16_tEfNS_4arch4Sm80ELb1ELb0ELb0ELb1ELb0ELb1ELb1ELb0EEENS1_21CollectiveEpilogueFwdIS9_NS6_IJNS7_ILi1EEESF_SF_EEESA_SC_Li256ELb1ELb1ELb0ELb0EEENS1_19SingleTileSchedulerILb1ELb0ELb1ELi128EEEEEEEEEvNT_6ParamsE,(.L_x_62 - _ZN7cutlass13device_kernelIN5flash19enable_sm80_to_sm89INS1_16FlashAttnFwdSm80INS1_25CollectiveMainloopFwdSm80ILi8ELi1ELb1EN4cute5tupleIJNS5_1CILi128EEES8_S8_EEELi128ENS_10bfloat16_tEfNS_4arch4Sm80ELb1ELb0ELb0ELb1ELb0ELb1ELb1ELb0EEENS1_21CollectiveEpilogueFwdIS9_NS6_IJNS7_ILi1EEESF_SF_EEESA_SC_Li256ELb1ELb1ELb0ELb0EEENS1_19SingleTileSchedulerILb1ELb0ELb1ELi128EEEEEEEEEvNT_6ParamsE)
        .other          _ZN7cutlass13device_kernelIN5flash19enable_sm80_to_sm89INS1_16FlashAttnFwdSm80INS1_25CollectiveMainloopFwdSm80ILi8ELi1ELb1EN4cute5tupleIJNS5_1CILi128EEES8_S8_EEELi128ENS_10bfloat16_tEfNS_4arch4Sm80ELb1ELb0ELb0ELb1ELb0ELb1ELb1ELb0EEENS1_21CollectiveEpilogueFwdIS9_NS6_IJNS7_ILi1EEESF_SF_EEESA_SC_Li256ELb1ELb1ELb0ELb0EEENS1_19SingleTileSchedulerILb1ELb0ELb1ELi128EEEEEEEEEvNT_6ParamsE,@"STO_CUDA_ENTRY STV_DEFAULT"
_ZN7cutlass13device_kernelIN5flash19enable_sm80_to_sm89INS1_16FlashAttnFwdSm80INS1_25CollectiveMainloopFwdSm80ILi8ELi1ELb1EN4cute5tupleIJNS5_1CILi128EEES8_S8_EEELi128ENS_10bfloat16_tEfNS_4arch4Sm80ELb1ELb0ELb0ELb1ELb0ELb1ELb1ELb0EEENS1_21CollectiveEpilogueFwdIS9_NS6_IJNS7_ILi1EEESF_SF_EEESA_SC_Li256ELb1ELb1ELb0ELb0EEENS1_19SingleTileSchedulerILb1ELb0ELb1ELi128EEEEEEEEEvNT_6ParamsE:
[----:B------:R-:W-:Y:S01]  /*0000*/  LDC R1, c[0x0][0x28] ;  /* 0x00000a00ff017b82 */ /* 0x000fe20000000800 */
[----:B------:R-:W-:Y:S05]  /*0010*/  EXIT ;  /* 0x000000000000794d */ /* 0x000fea0003800000 */
.L_x_26:
        /* <DEDUP_REMOVED lines=14> */
.L_x_62:


//--------------------- .text._ZN7cutlass13device_kernelIN5flash19enable_sm80_to_sm89INS1_16FlashAttnFwdSm80INS1_25CollectiveMainloopFwdSm80ILi4ELi1ELb0EN4cute5tupleIJNS5_1CILi128EEENS7_ILi64EEES8_EEELi128ENS_10bfloat16_tEfNS_4arch4Sm80ELb0ELb0ELb0ELb0ELb0ELb0ELb1ELb0EEENS1_21CollectiveEpilogueFwdINS6_IJS8_S8_S9_EEENS6_IJNS7_ILi1EEESH_SH_EEESB_SD_Li128ELb0ELb1ELb0ELb0EEENS1_19SingleTileSchedulerILb0ELb0ELb1ELi128EEEEEEEEEvNT_6ParamsE --------------------------
	.section	.text._ZN7cutlass13device_kernelIN5flash19enable_sm80_to_sm89INS1_16FlashAttnFwdSm80INS1_25CollectiveMainloopFwdSm80ILi4ELi1ELb0EN4cute5tupleIJNS5_1CILi128EEENS7_ILi64EEES8_EEELi128ENS_10bfloat16_tEfNS_4arch4Sm80ELb0ELb0ELb0ELb0ELb0ELb0ELb1ELb0EEENS1_21CollectiveEpilogueFwdINS6_IJS8_S8_S9_EEENS6_IJNS7_ILi1EEESH_SH_EEESB_SD_Li128ELb0ELb1ELb0ELb0EEENS1_19SingleTileSchedulerILb0ELb0ELb1ELi128EEEEEEEEEvNT_6ParamsE,"ax",@progbits
	.align	128
.text._ZN7cutlass13device_kernelIN5flash19enable_sm80_to_sm89INS1_16FlashAttnFwdSm80INS1_25CollectiveMainloopFwdSm80ILi4ELi1ELb0EN4cute5tupleIJNS5_1CILi128EEENS7_ILi64EEES8_EEELi128ENS_10bfloat16_tEfNS_4arch4Sm80ELb0ELb0ELb0ELb0ELb0ELb0ELb1ELb0EEENS1_21CollectiveEpilogueFwdINS6_IJS8_S8_S9_EEENS6_IJNS7_ILi1EEESH_SH_EEESB_SD_Li128ELb0ELb1ELb0ELb0EEENS1_19SingleTileSchedulerILb0ELb0ELb1ELi128EEEEEEEEEvNT_6ParamsE:
        .type           _ZN7cutlass13device_kernelIN5flash19enable_sm80_to_sm89INS1_16FlashAttnFwdSm80INS1_25CollectiveMainloopFwdSm80ILi4ELi1ELb0EN4cute5tupleIJNS5_1CILi128EEENS7_ILi64EEES8_EEELi128ENS_10bfloat16_tEfNS_4arch4Sm80ELb0ELb0ELb0ELb0ELb0ELb0ELb1ELb0EEENS1_21CollectiveEpilogueFwdINS6_IJS8_S8_S9_EEENS6_IJNS7_ILi1EEESH_SH_EEESB_SD_Li128ELb0ELb1ELb0ELb0EEENS1_19SingleTileSchedulerILb0ELb0ELb1ELi128EEEEEEEEEvNT_6ParamsE,@function
        .size           _ZN7cutlass13device_kernelIN5flash19enable_sm80_to_sm89INS1_16FlashAttnFwdSm80INS1_25CollectiveMainloopFwdSm80ILi4ELi1ELb0EN4cute5tupleIJNS5_1CILi128EEENS7_ILi64EEES8_EEELi128ENS_10bfloat16_tEfNS_4arch4Sm80ELb0ELb0ELb0ELb0ELb0ELb0ELb1ELb0EEENS1_21CollectiveEpilogueFwdINS6_IJS8_S8_S9_EEENS6_IJNS7_ILi1EEESH_SH_EEESB_SD_Li128ELb0ELb1ELb0ELb0EEENS1_19SingleTileSchedulerILb0ELb0ELb1ELi128EEEEEEEEEvNT_6ParamsE,(.L_x_63 - _ZN7cutlass13device_kernelIN5flash19enable_sm80_to_sm89INS1_16FlashAttnFwdSm80INS1_25CollectiveMainloopFwdSm80ILi4ELi1ELb0EN4cute5tupleIJNS5_1CILi128EEENS7_ILi64EEES8_EEELi128ENS_10bfloat16_tEfNS_4arch4Sm80ELb0ELb0ELb0ELb0ELb0ELb0ELb1ELb0EEENS1_21CollectiveEpilogueFwdINS6_IJS8_S8_S9_EEENS6_IJNS7_ILi1EEESH_SH_EEESB_SD_Li128ELb0ELb1ELb0ELb0EEENS1_19SingleTileSchedulerILb0ELb0ELb1ELi128EEEEEEEEEvNT_6ParamsE)
        .other          _ZN7cutlass13device_kernelIN5flash19enable_sm80_to_sm89INS1_16FlashAttnFwdSm80INS1_25CollectiveMainloopFwdSm80ILi4ELi1ELb0EN4cute5tupleIJNS5_1CILi128EEENS7_ILi64EEES8_EEELi128ENS_10bfloat16_tEfNS_4arch4Sm80ELb0ELb0ELb0ELb0ELb0ELb0ELb1ELb0EEENS1_21CollectiveEpilogueFwdINS6_IJS8_S8_S9_EEENS6_IJNS7_ILi1EEESH_SH_EEESB_SD_Li128ELb0ELb1ELb0ELb0EEENS1_19SingleTileSchedulerILb0ELb0ELb1ELi128EEEEEEEEEvNT_6ParamsE,@"STO_CUDA_ENTRY STV_DEFAULT"
_ZN7cutlass13device_kernelIN5flash19enable_sm80_to_sm89INS1_16FlashAttnFwdSm80INS1_25CollectiveMainloopFwdSm80ILi4ELi1ELb0EN4cute5tupleIJNS5_1CILi128EEENS7_ILi64EEES8_EEELi128ENS_10bfloat16_tEfNS_4arch4Sm80ELb0ELb0ELb0ELb0ELb0ELb0ELb1ELb0EEENS1_21CollectiveEpilogueFwdINS6_IJS8_S8_S9_EEENS6_IJNS7_ILi1EEESH_SH_EEESB_SD_Li128ELb0ELb1ELb0ELb0EEENS1_19SingleTileSchedulerILb0ELb0ELb1ELi128EEEEEEEEEvNT_6ParamsE:
[----:B------:R-:W-:Y:S01]  /*0000*/  LDC R1, c[0x0][0x28] ;  /* 0x00000a00ff017b82 */ /* 0x000fe20000000800 */
[----:B------:R-:W-:Y:S05]  /*0010*/  EXIT ;  /* 0x000000000000794d */ /* 0x000fea0003800000 */
.L_x_27:
        /* <DEDUP_REMOVED lines=14> */
.L_x_63:


//--------------------- .text._ZN7cutlass13device_kernelIN5flash19enable_sm80_to_sm89INS1_16FlashAttnFwdSm80INS1_25CollectiveMainloopFwdSm80ILi4ELi1ELb0EN4cute5tupleIJNS5_1CILi128EEENS7_ILi64EEES8_EEELi128ENS_10bfloat16_tEfNS_4arch4Sm80ELb0ELb0ELb0ELb1ELb0ELb0ELb1ELb0EEENS1_21CollectiveEpilogueFwdINS6_IJS8_S8_S9_EEENS6_IJNS7_ILi1EEESH_SH_EEESB_SD_Li128ELb1ELb1ELb0ELb0EEENS1_19SingleTileSchedulerILb1ELb0ELb1ELi128EEEEEEEEEvNT_6ParamsE --------------------------
	.section	.text._ZN7cutlass13device_kernelIN5flash19enable_sm80_to_sm89INS1_16FlashAttnFwdSm80INS1_25CollectiveMainloopFwdSm80ILi4ELi1ELb0EN4cute5tupleIJNS5_1CILi128EEENS7_ILi64EEES8_EEELi128ENS_10bfloat16_tEfNS_4arch4Sm80ELb0ELb0ELb0ELb1ELb0ELb0ELb1ELb0EEENS1_21CollectiveEpilogueFwdINS6_IJS8_S8_S9_EEENS6_IJNS7_ILi1EEESH_SH_EEESB_SD_Li128ELb1ELb1ELb0ELb0EEENS1_19SingleTileSchedulerILb1ELb0ELb1ELi128EEEEEEEEEvNT_6ParamsE,"ax",@progbits
	.align	128
.text._ZN7cutlass13device_kernelIN5flash19enable_sm80_to_sm89INS1_16FlashAttnFwdSm80INS1_25CollectiveMainloopFwdSm80ILi4ELi1ELb0EN4cute5tupleIJNS5_1CILi128EEENS7_ILi64EEES8_EEELi128ENS_10bfloat16_tEfNS_4arch4Sm80ELb0ELb0ELb0ELb1ELb0ELb0ELb1ELb0EEENS1_21CollectiveEpilogueFwdINS6_IJS8_S8_S9_EEENS6_IJNS7_ILi1EEESH_SH_EEESB_SD_Li128ELb1ELb1ELb0ELb0EEENS1_19SingleTileSchedulerILb1ELb0ELb1ELi128EEEEEEEEEvNT_6ParamsE:
        .type           _ZN7cutlass13device_kernelIN5flash19enable_sm80_to_sm89INS1_16FlashAttnFwdSm80INS1_25CollectiveMainloopFwdSm80ILi4ELi1ELb0EN4cute5tupleIJNS5_1CILi128EEENS7_ILi64EEES8_EEELi128ENS_10bfloat16_tEfNS_4arch4Sm80ELb0ELb0ELb0ELb1ELb0ELb0ELb1ELb0EEENS1_21CollectiveEpilogueFwdINS6_IJS8_S8_S9_EEENS6_IJNS7_ILi1EEESH_SH_EEESB_SD_Li128ELb1ELb1ELb0ELb0EEENS1_19SingleTileSchedulerILb1ELb0ELb1ELi128EEEEEEEEEvNT_6ParamsE,@function
        .size           _ZN7cutlass13device_kernelIN5flash19enable_sm80_to_sm89INS1_16FlashAttnFwdSm80INS1_25CollectiveMainloopFwdSm80ILi4ELi1ELb0EN4cute5tupleIJNS5_1CILi128EEENS7_ILi64EEES8_EEELi128ENS_10bfloat16_tEfNS_4arch4Sm80ELb0ELb0ELb0ELb1ELb0ELb0ELb1ELb0EEENS1_21CollectiveEpilogueFwdINS6_IJS8_S8_S9_EEENS6_IJNS7_ILi1EEESH_SH_EEESB_SD_Li128ELb1ELb1ELb0ELb0EEENS1_19SingleTileSchedulerILb1ELb0ELb1ELi128EEEEEEEEEvNT_6ParamsE,(.L_x_64 - _ZN7cutlass13device_kernelIN5flash19enable_sm80_to_sm89INS1_16FlashAttnFwdSm80INS1_25CollectiveMainloopFwdSm80ILi4ELi1ELb0EN4cute5tupleIJNS5_1CILi128EEENS7_ILi64EEES8_EEELi128ENS_10bfloat16_tEfNS_4arch4Sm80ELb0ELb0ELb0ELb1ELb0ELb0ELb1ELb0EEENS1_21CollectiveEpilogueFwdINS6_IJS8_S8_S9_EEENS6_IJNS7_ILi1EEESH_SH_EEESB_SD_Li128ELb1ELb1ELb0ELb0EEENS1_19SingleTileSchedulerILb1ELb0ELb1ELi128EEEEEEEEEvNT_6ParamsE)
        .other          _ZN7cutlass13device_kernelIN5flash19enable_sm80_to_sm89INS1_16FlashAttnFwdSm80INS1_25CollectiveMainloopFwdSm80ILi4ELi1ELb0EN4cute5tupleIJNS5_1CILi128EEENS7_ILi64EEES8_EEELi128ENS_10bfloat16_tEfNS_4arch4Sm80ELb0ELb0ELb0ELb1ELb0ELb0ELb1ELb0EEENS1_21CollectiveEpilogueFwdINS6_IJS8_S8_S9_EEENS6_IJNS7_ILi1EEESH_SH_EEESB_SD_Li128ELb1ELb1ELb0ELb0EEENS1_19SingleTileSchedulerILb1ELb0ELb1ELi128EEEEEEEEEvNT_6ParamsE,@"STO_CUDA_ENTRY STV_DEFAULT"
_ZN7cutlass13device_kernelIN5flash19enable_sm80_to_sm89INS1_16FlashAttnFwdSm80INS1_25CollectiveMainloopFwdSm80ILi4ELi1ELb0EN4cute5tupleIJNS5_1CILi128EEENS7_ILi64EEES8_EEELi128ENS_10bfloat16_tEfNS_4arch4Sm80ELb0ELb0ELb0ELb1ELb0ELb0ELb1ELb0EEENS1_21CollectiveEpilogueFwdINS6_IJS8_S8_S9_EEENS6_IJNS7_ILi1EEESH_SH_EEESB_SD_Li128ELb1ELb1ELb0ELb0EEENS1_19SingleTileSchedulerILb1ELb0ELb1ELi128EEEEEEEEEvNT_6ParamsE:
[----:B------:R-:W-:Y:S01]  /*0000*/  LDC R1, c[0x0][0x28] ;  /* 0x00000a00ff017b82 */ /* 0x000fe20000000800 */
[----:B------:R-:W-:Y:S05]  /*0010*/  EXIT ;  /* 0x000000000000794d */ /* 0x000fea0003800000 */
.L_x_28:
        /* <DEDUP_REMOVED lines=14> */
.L_x_64:


//--------------------- .text._ZN7cutlass13device_kernelIN5flash19enable_sm80_to_sm89INS1_16FlashAttnFwdSm80INS1_25CollectiveMainloopFwdSm80ILi4ELi1ELb0EN4cute5tupleIJNS5_1CILi128EEENS7_ILi64EEES8_EEELi128ENS_10bfloat16_tEfNS_4arch4Sm80ELb0ELb0ELb0ELb1ELb0ELb1ELb1ELb0EEENS1_21CollectiveEpilogueFwdINS6_IJS8_S8_S9_EEENS6_IJNS7_ILi1EEESH_SH_EEESB_SD_Li128ELb1ELb1ELb0ELb0EEENS1_19SingleTileSchedulerILb1ELb0ELb1ELi128EEEEEEEEEvNT_6ParamsE --------------------------
	.section	.text._ZN7cutlass13device_kernelIN5flash19enable_sm80_to_sm89INS1_16FlashAttnFwdSm80INS1_25CollectiveMainloopFwdSm80ILi4ELi1ELb0EN4cute5tupleIJNS5_1CILi128EEENS7_ILi64EEES8_EEELi128ENS_10bfloat16_tEfNS_4arch4Sm80ELb0ELb0ELb0ELb1ELb0ELb1ELb1ELb0EEENS1_21CollectiveEpilogueFwdINS6_IJS8_S8_S9_EEENS6_IJNS7_ILi1EEESH_SH_EEESB_SD_Li128ELb1ELb1ELb0ELb0EEENS1_19SingleTileSchedulerILb1ELb0ELb1ELi128EEEEEEEEEvNT_6ParamsE,"ax",@progbits
	.align	128
.text._ZN7cutlass13device_kernelIN5flash19enable_sm80_to_sm89INS1_16FlashAttnFwdSm80INS1_25CollectiveMainloopFwdSm80ILi4ELi1ELb0EN4cute5tupleIJNS5_1CILi128EEENS7_ILi64EEES8_EEELi128ENS_10bfloat16_tEfNS_4arch4Sm80ELb0ELb0ELb0ELb1ELb0ELb1ELb1ELb0EEENS1_21CollectiveEpilogueFwdINS6_IJS8_S8_S9_EEENS6_IJNS7_ILi1EEESH_SH_EEESB_SD_Li128ELb1ELb1ELb0ELb0EEENS1_19SingleTileSchedulerILb1ELb0ELb1ELi128EEEEEEEEEvNT_6ParamsE:
        .type           _ZN7cutlass13device_kernelIN5flash19enable_sm80_to_sm89INS1_16FlashAttnFwdSm80INS1_25CollectiveMainloopFwdSm80ILi4ELi1ELb0EN4cute5tupleIJNS5_1CILi128EEENS7_ILi64EEES8_EEELi128ENS_10bfloat16_tEfNS_4arch4Sm80ELb0ELb0ELb0ELb1ELb0ELb1ELb1ELb0EEENS1_21CollectiveEpilogueFwdINS6_IJS8_S8_S9_EEENS6_IJNS7_ILi1EEESH_SH_EEESB_SD_Li128ELb1ELb1ELb0ELb0EEENS1_19SingleTileSchedulerILb1ELb0ELb1ELi128EEEEEEEEEvNT_6ParamsE,@function
        .size           _ZN7cutlass13device_kernelIN5flash19enable_sm80_to_sm89INS1_16FlashAttnFwdSm80INS1_25CollectiveMainloopFwdSm80ILi4ELi1ELb0EN4cute5tupleIJNS5_1CILi128EEENS7_ILi64EEES8_EEELi128ENS_10bfloat16_tEfNS_4arch4Sm80ELb0ELb0ELb0ELb1ELb0ELb1ELb1ELb0EEENS1_21CollectiveEpilogueFwdINS6_IJS8_S8_S9_EEENS6_IJNS7_ILi1EEESH_SH_EEESB_SD_Li128ELb1ELb1ELb0ELb0EEENS1_19SingleTileSchedulerILb1ELb0ELb1ELi128EEEEEEEEEvNT_6ParamsE,(.L_x_65 - _ZN7cutlass13device_kernelIN5flash19enable_sm80_to_sm89INS1_16FlashAttnFwdSm80INS1_25CollectiveMainloopFwdSm80ILi4ELi1ELb0EN4cute5tupleIJNS5_1CILi128EEENS7_ILi64EEES8_EEELi128ENS_10bfloat16_tEfNS_4arch4Sm80ELb0ELb0ELb0ELb1ELb0ELb1ELb1ELb0EEENS1_21CollectiveEpilogueFwdINS6_IJS8_S8_S9_EEENS6_IJNS7_ILi1EEESH_SH_EEESB_SD_Li128ELb1ELb1ELb0ELb0EEENS1_19SingleTileSchedulerILb1ELb0ELb1ELi128EEEEEEEEEvNT_6ParamsE)
        .other          _ZN7cutlass13device_kernelIN5flash19enable_sm80_to_sm89INS1_16FlashAttnFwdSm80INS1_25CollectiveMainloopFwdSm80ILi4ELi1ELb0EN4cute5tupleIJNS5_1CILi128EEENS7_ILi64EEES8_EEELi128ENS_10bfloat16_tEfNS_4arch4Sm80ELb0ELb0ELb0ELb1ELb0ELb1ELb1ELb0EEENS1_21CollectiveEpilogueFwdINS6_IJS8_S8_S9_EEENS6_IJNS7_ILi1EEESH_SH_EEESB_SD_Li128ELb1ELb1ELb0ELb0EEENS1_19SingleTileSchedulerILb1ELb0ELb1ELi128EEEEEEEEEvNT_6ParamsE,@"STO_CUDA_ENTRY STV_DEFAULT"
_ZN7cutlass13device_kernelIN5flash19enable_sm80_to_sm89INS1_16FlashAttnFwdSm80INS1_25CollectiveMainloopFwdSm80ILi4ELi1ELb0EN4cute5tupleIJNS5_1CILi128EEENS7_ILi64EEES8_EEELi128ENS_10bfloat16_tEfNS_4arch4Sm80ELb0ELb0ELb0ELb1ELb0ELb1ELb1ELb0EEENS1_21CollectiveEpilogueFwdINS6_IJS8_S8_S9_EEENS6_IJNS7_ILi1EEESH_SH_EEESB_SD_Li128ELb1ELb1ELb0ELb0EEENS1_19SingleTileSchedulerILb1ELb0ELb1ELi128EEEEEEEEEvNT_6ParamsE:
[----:B------:R-:W-:Y:S01]  /*0000*/  LDC R1, c[0x0][0x28] ;  /* 0x00000a00ff017b82 */ /* 0x000fe20000000800 */
[----:B------:R-:W-:Y:S05]  /*0010*/  EXIT ;  /* 0x000000000000794d */ /* 0x000fea0003800000 */
.L_x_29:
        /* <DEDUP_REMOVED lines=14> */
.L_x_65:


//--------------------- .text._ZN7cutlass13device_kernelIN5flash19enable_sm80_to_sm89INS1_16FlashAttnFwdSm80INS1_25CollectiveMainloopFwdSm80ILi4ELi1ELb0EN4cute5tupleIJNS5_1CILi128EEENS7_ILi48EEES8_EEELi128ENS_10bfloat16_tEfNS_4arch4Sm80ELb0ELb1ELb0ELb0ELb0ELb0ELb1ELb0EEENS1_21CollectiveEpilogueFwdINS6_IJS8_S8_S9_EEENS6_IJNS7_ILi1EEESH_SH_EEESB_SD_Li128ELb0ELb1ELb0ELb0EEENS1_19SingleTileSchedulerILb0ELb0ELb1ELi128EEEEEEEEEvNT_6ParamsE --------------------------
	.section	.text._ZN7cutlass13device_kernelIN5flash19enable_sm80_to_sm89INS1_16FlashAttnFwdSm80INS1_25CollectiveMainloopFwdSm80ILi4ELi1ELb0EN4cute5tupleIJNS5_1CILi128EEENS7_ILi48EEES8_EEELi128ENS_10bfloat16_tEfNS_4arch4Sm80ELb0ELb1ELb0ELb0ELb0ELb0ELb1ELb0EEENS1_21CollectiveEpilogueFwdINS6_IJS8_S8_S9_EEENS6_IJNS7_ILi1EEESH_SH_EEESB_SD_Li128ELb0ELb1ELb0ELb0EEENS1_19SingleTileSchedulerILb0ELb0ELb1ELi128EEEEEEEEEvNT_6ParamsE,"ax",@progbits
	.align	128
.text._ZN7cutlass13device_kernelIN5flash19enable_sm80_to_sm89INS1_16FlashAttnFwdSm80INS1_25CollectiveMainloopFwdSm80ILi4ELi1ELb0EN4cute5tupleIJNS5_1CILi128EEENS7_ILi48EEES8_EEELi128ENS_10bfloat16_tEfNS_4arch4Sm80ELb0ELb1ELb0ELb0ELb0ELb0ELb1ELb0EEENS1_21CollectiveEpilogueFwdINS6_IJS8_S8_S9_EEENS6_IJNS7_ILi1EEESH_SH_EEESB_SD_Li128ELb0ELb1ELb0ELb0EEENS1_19SingleTileSchedulerILb0ELb0ELb1ELi128EEEEEEEEEvNT_6ParamsE:
        .type           _ZN7cutlass13device_kernelIN5flash19enable_sm80_to_sm89INS1_16FlashAttnFwdSm80INS1_25CollectiveMainloopFwdSm80ILi4ELi1ELb0EN4cute5tupleIJNS5_1CILi128EEENS7_ILi48EEES8_EEELi128ENS_10bfloat16_tEfNS_4arch4Sm80ELb0ELb1ELb0ELb0ELb0ELb0ELb1ELb0EEENS1_21CollectiveEpilogueFwdINS6_IJS8_S8_S9_EEENS6_IJNS7_ILi1EEESH_SH_EEESB_SD_Li128ELb0ELb1ELb0ELb0EEENS1_19SingleTileSchedulerILb0ELb0ELb1ELi128EEEEEEEEEvNT_6ParamsE,@function
        .size           _ZN7cutlass13device_kernelIN5flash19enable_sm80_to_sm89INS1_16FlashAttnFwdSm80INS1_25CollectiveMainloopFwdSm80ILi4ELi1ELb0EN4cute5tupleIJNS5_1CILi128EEENS7_ILi48EEES8_EEELi128ENS_10bfloat16_tEfNS_4arch4Sm80ELb0ELb1ELb0ELb0ELb0ELb0ELb1ELb0EEENS1_21CollectiveEpilogueFwdINS6_IJS8_S8_S9_EEENS6_IJNS7_ILi1EEESH_SH_EEESB_SD_Li128ELb0ELb1ELb0ELb0EEENS1_19SingleTileSchedulerILb0ELb0ELb1ELi128EEEEEEEEEvNT_6ParamsE,(.L_x_66 - _ZN7cutlass13device_kernelIN5flash19enable_sm80_to_sm89INS1_16FlashAttnFwdSm80INS1_25CollectiveMainloopFwdSm80ILi4ELi1ELb0EN4cute5tupleIJNS5_1CILi128EEENS7_ILi48EEES8_EEELi128ENS_10bfloat16_tEfNS_4arch4Sm80ELb0ELb1ELb0ELb0ELb0ELb0ELb1ELb0EEENS1_21CollectiveEpilogueFwdINS6_IJS8_S8_S9_EEENS6_IJNS7_ILi1EEESH_SH_EEESB_SD_Li128ELb0ELb1ELb0ELb0EEENS1_19SingleTileSchedulerILb0ELb0ELb1ELi128EEEEEEEEEvNT_6ParamsE)
        .other          _ZN7cutlass13device_kernelIN5flash19enable_sm80_to_sm89INS1_16FlashAttnFwdSm80INS1_25CollectiveMainloopFwdSm80ILi4ELi1ELb0EN4cute5tupleIJNS5_1CILi128EEENS7_ILi48EEES8_EEELi128ENS_10bfloat16_tEfNS_4arch4Sm80ELb0ELb1ELb0ELb0ELb0ELb0ELb1ELb0EEENS1_21CollectiveEpilogueFwdINS6_IJS8_S8_S9_EEENS6_IJNS7_ILi1EEESH_SH_EEESB_SD_Li128ELb0ELb1ELb0ELb0EEENS1_19SingleTileSchedulerILb0ELb0ELb1ELi128EEEEEEEEEvNT_6ParamsE,@"STO_CUDA_ENTRY STV_DEFAULT"
_ZN7cutlass13device_kernelIN5flash19enable_sm80_to_sm89INS1_16FlashAttnFwdSm80INS1_25CollectiveMainloopFwdSm80ILi4ELi1ELb0EN4cute5tupleIJNS5_1CILi128EEENS7_ILi48EEES8_EEELi128ENS_10bfloat16_tEfNS_4arch4Sm80ELb0ELb1ELb0ELb0ELb0ELb0ELb1ELb0EEENS1_21CollectiveEpilogueFwdINS6_IJS8_S8_S9_EEENS6_IJNS7_ILi1EEESH_SH_EEESB_SD_Li128ELb0ELb1ELb0ELb0EEENS1_19SingleTileSchedulerILb0ELb0ELb1ELi128EEEEEEEEEvNT_6ParamsE:
[----:B------:R-:W-:Y:S01]  /*0000*/  LDC R1, c[0x0][0x28] ;  /* 0x00000a00ff017b82 */ /* 0x000fe20000000800 */
[----:B------:R-:W-:Y:S05]  /*0010*/  EXIT ;  /* 0x000000000000794d */ /* 0x000fea0003800000 */
.L_x_30:
        /* <DEDUP_REMOVED lines=14> */
.L_x_66:


//--------------------- .text._ZN7cutlass13device_kernelIN5flash19enable_sm80_to_sm89INS1_16FlashAttnFwdSm80INS1_25CollectiveMainloopFwdSm80ILi4ELi1ELb0EN4cute5tupleIJNS5_1CILi128EEENS7_ILi48EEES8_EEELi128ENS_10bfloat16_tEfNS_4arch4Sm80ELb0ELb1ELb0ELb1ELb0ELb0ELb1ELb0EEENS1_21CollectiveEpilogueFwdINS6_IJS8_S8_S9_EEENS6_IJNS7_ILi1EEESH_SH_EEESB_SD_Li128ELb1ELb1ELb0ELb0EEENS1_19SingleTileSchedulerILb1ELb0ELb1ELi128EEEEEEEEEvNT_6ParamsE --------------------------
	.section	.text._ZN7cutlass13device_kernelIN5flash19enable_sm80_to_sm89INS1_16FlashAttnFwdSm80INS1_25CollectiveMainloopFwdSm80ILi4ELi1ELb0EN4cute5tupleIJNS5_1CILi128EEENS7_ILi48EEES8_EEELi128ENS_10bfloat16_tEfNS_4arch4Sm80ELb0ELb1ELb0ELb1ELb0ELb0ELb1ELb0EEENS1_21CollectiveEpilogueFwdINS6_IJS8_S8_S9_EEENS6_IJNS7_ILi1EEESH_SH_EEESB_SD_Li128ELb1ELb1ELb0ELb0EEENS1_19SingleTileSchedulerILb1ELb0ELb1ELi128EEEEEEEEEvNT_6ParamsE,"ax",@progbits
	.align	128
.text._ZN7cutlass13device_kernelIN5flash19enable_sm80_to_sm89INS1_16FlashAttnFwdSm80INS1_25CollectiveMainloopFwdSm80ILi4ELi1ELb0EN4cute5tupleIJNS5_1CILi128EEENS7_ILi48EEES8_EEELi128ENS_10bfloat16_tEfNS_4arch4Sm80ELb0ELb1ELb0ELb1ELb0ELb0ELb1ELb0EEENS1_21CollectiveEpilogueFwdINS6_IJS8_S8_S9_EEENS6_IJNS7_ILi1EEESH_SH_EEESB_SD_Li128ELb1ELb1ELb0ELb0EEENS1_19SingleTileSchedulerILb1ELb0ELb1ELi128EEEEEEEEEvNT_6ParamsE:
        .type           _ZN7cutlass13device_kernelIN5flash19enable_sm80_to_sm89INS1_16FlashAttnFwdSm80INS1_25CollectiveMainloopFwdSm80ILi4ELi1ELb0EN4cute5tupleIJNS5_1CILi128EEENS7_ILi48EEES8_EEELi128ENS_10bfloat16_tEfNS_4arch4Sm80ELb0ELb1ELb0ELb1ELb0ELb0ELb1ELb0EEENS1_21CollectiveEpilogueFwdINS6_IJS8_S8_S9_EEENS6_IJNS7_ILi1EEESH_SH_EEESB_SD_Li128ELb1ELb1ELb0ELb0EEENS1_19SingleTileSchedulerILb1ELb0ELb1ELi128EEEEEEEEEvNT_6ParamsE,@function
        .size           _ZN7cutlass13device_kernelIN5flash19enable_sm80_to_sm89INS1_16FlashAttnFwdSm80INS1_25CollectiveMainloopFwdSm80ILi4ELi1ELb0EN4cute5tupleIJNS5_1CILi128EEENS7_ILi48EEES8_EEELi128ENS_10bfloat16_tEfNS_4arch4Sm80ELb0ELb1ELb0ELb1ELb0ELb0ELb1ELb0EEENS1_21CollectiveEpilogueFwdINS6_IJS8_S8_S9_EEENS6_IJNS7_ILi1EEESH_SH_EEESB_SD_Li128ELb1ELb1ELb0ELb0EEENS1_19SingleTileSchedulerILb1ELb0ELb1ELi128EEEEEEEEEvNT_6ParamsE,(.L_x_67 - _ZN7cutlass13device_kernelIN5flash19enable_sm80_to_sm89INS1_16FlashAttnFwdSm80INS1_25CollectiveMainloopFwdSm80ILi4ELi1ELb0EN4cute5tupleIJNS5_1CILi128EEENS7_ILi48EEES8_EEELi128ENS_10bfloat16_tEfNS_4arch4Sm80ELb0ELb1ELb0ELb1ELb0ELb0ELb1ELb0EEENS1_21CollectiveEpilogueFwdINS6_IJS8_S8_S9_EEENS6_IJNS7_ILi1EEESH_SH_EEESB_SD_Li128ELb1ELb1ELb0ELb0EEENS1_19SingleTileSchedulerILb1ELb0ELb1ELi128EEEEEEEEEvNT_6ParamsE)
        .other          _ZN7cutlass13device_kernelIN5flash19enable_sm80_to_sm89INS1_16FlashAttnFwdSm80INS1_25CollectiveMainloopFwdSm80ILi4ELi1ELb0EN4cute5tupleIJNS5_1CILi128EEENS7_ILi48EEES8_EEELi128ENS_10bfloat16_tEfNS_4arch4Sm80ELb0ELb1ELb0ELb1ELb0ELb0ELb1ELb0EEENS1_21CollectiveEpilogueFwdINS6_IJS8_S8_S9_EEENS6_IJNS7_ILi1EEESH_SH_EEESB_SD_Li128ELb1ELb1ELb0ELb0EEENS1_19SingleTileSchedulerILb1ELb0ELb1ELi128EEEEEEEEEvNT_6ParamsE,@"STO_CUDA_ENTRY STV_DEFAULT"
_ZN7cutlass13device_kernelIN5flash19enable_sm80_to_sm89INS1_16FlashAttnFwdSm80INS1_25CollectiveMainloopFwdSm80ILi4ELi1ELb0EN4cute5tupleIJNS5_1CILi128EEENS7_ILi48EEES8_EEELi128ENS_10bfloat16_tEfNS_4arch4Sm80ELb0ELb1ELb0ELb1ELb0ELb0ELb1ELb0EEENS1_21CollectiveEpilogueFwdINS6_IJS8_S8_S9_EEENS6_IJNS7_ILi1EEESH_SH_EEESB_SD_Li128ELb1ELb1ELb0ELb0EEENS1_19SingleTileSchedulerILb1ELb0ELb1ELi128EEEEEEEEEvNT_6ParamsE:
[----:B------:R-:W-:Y:S01]  /*0000*/  LDC R1, c[0x0][0x28] ;  /* 0x00000a00ff017b82 */ /* 0x000fe20000000800 */
[----:B------:R-:W-:Y:S05]  /*0010*/  EXIT ;  /* 0x000000000000794d */ /* 0x000fea0003800000 */
.L_x_31:
        /* <DEDUP_REMOVED lines=14> */
.L_x_67:


//--------------------- .text._ZN7cutlass13device_kernelIN5flash19enable_sm80_to_sm89INS1_16FlashAttnFwdSm80INS1_25CollectiveMainloopFwdSm80ILi4ELi1ELb0EN4cute5tupleIJNS5_1CILi128EEENS7_ILi48EEES8_EEELi128ENS_10bfloat16_tEfNS_4arch4Sm80ELb0ELb1ELb0ELb1ELb0ELb1ELb1ELb0EEENS1_21CollectiveEpilogueFwdINS6_IJS8_S8_S9_EEENS6_IJNS7_ILi1EEESH_SH_EEESB_SD_Li128ELb1ELb1ELb0ELb0EEENS1_19SingleTileSchedulerILb1ELb0ELb1ELi128EEEEEEEEEvNT_6ParamsE --------------------------
	.section	.text._ZN7cutlass13device_kernelIN5flash19enable_sm80_to_sm89INS1_16FlashAttnFwdSm80INS1_25CollectiveMainloopFwdSm80ILi4ELi1ELb0EN4cute5tupleIJNS5_1CILi128EEENS7_ILi48EEES8_EEELi128ENS_10bfloat16_tEfNS_4arch4Sm80ELb0ELb1ELb0ELb1ELb0ELb1ELb1ELb0EEENS1_21CollectiveEpilogueFwdINS6_IJS8_S8_S9_EEENS6_IJNS7_ILi1EEESH_SH_EEESB_SD_Li128ELb1ELb1ELb0ELb0EEENS1_19SingleTileSchedulerILb1ELb0ELb1ELi128EEEEEEEEEvNT_6ParamsE,"ax",@progbits
	.align	128
.text._ZN7cutlass13device_kernelIN5flash19enable_sm80_to_sm89INS1_16FlashAttnFwdSm80INS1_25CollectiveMainloopFwdSm80ILi4ELi1ELb0EN4cute5tupleIJNS5_1CILi128EEENS7_ILi48EEES8_EEELi128ENS_10bfloat16_tEfNS_4arch4Sm80ELb0ELb1ELb0ELb1ELb0ELb1ELb1ELb0EEENS1_21CollectiveEpilogueFwdINS6_IJS8_S8_S9_EEENS6_IJNS7_ILi1EEESH_SH_EEESB_SD_Li128ELb1ELb1ELb0ELb0EEENS1_19SingleTileSchedulerILb1ELb0ELb1ELi128EEEEEEEEEvNT_6ParamsE:
        .type           _ZN7cutlass13device_kernelIN5flash19enable_sm80_to_sm89INS1_16FlashAttnFwdSm80INS1_25CollectiveMainloopFwdSm80ILi4ELi1ELb0EN4cute5tupleIJNS5_1CILi128EEENS7_ILi48EEES8_EEELi128ENS_10bfloat16_tEfNS_4arch4Sm80ELb0ELb1ELb0ELb1ELb0ELb1ELb1ELb0EEENS1_21CollectiveEpilogueFwdINS6_IJS8_S8_S9_EEENS6_IJNS7_ILi1EEESH_SH_EEESB_SD_Li128ELb1ELb1ELb0ELb0EEENS1_19SingleTileSchedulerILb1ELb0ELb1ELi128EEEEEEEEEvNT_6ParamsE,@function
        .size           _ZN7cutlass13device_kernelIN5flash19enable_sm80_to_sm89INS1_16FlashAttnFwdSm80INS1_25CollectiveMainloopFwdSm80ILi4ELi1ELb0EN4cute5tupleIJNS5_1CILi128EEENS7_ILi48EEES8_EEELi128ENS_10bfloat16_tEfNS_4arch4Sm80ELb0ELb1ELb0ELb1ELb0ELb1ELb1ELb0EEENS1_21CollectiveEpilogueFwdINS6_IJS8_S8_S9_EEENS6_IJNS7_ILi1EEESH_SH_EEESB_SD_Li128ELb1ELb1ELb0ELb0EEENS1_19SingleTileSchedulerILb1ELb0ELb1ELi128EEEEEEEEEvNT_6ParamsE,(.L_x_68 - _ZN7cutlass13device_kernelIN5flash19enable_sm80_to_sm89INS1_16FlashAttnFwdSm80INS1_25CollectiveMainloopFwdSm80ILi4ELi1ELb0EN4cute5tupleIJNS5_1CILi128EEENS7_ILi48EEES8_EEELi128ENS_10bfloat16_tEfNS_4arch4Sm80ELb0ELb1ELb0ELb1ELb0ELb1ELb1ELb0EEENS1_21CollectiveEpilogueFwdINS6_IJS8_S8_S9_EEENS6_IJNS7_ILi1EEESH_SH_EEESB_SD_Li128ELb1ELb1ELb0ELb0EEENS1_19SingleTileSchedulerILb1ELb0ELb1ELi128EEEEEEEEEvNT_6ParamsE)
        .other          _ZN7cutlass13device_kernelIN5flash19enable_sm80_to_sm89INS1_16FlashAttnFwdSm80INS1_25CollectiveMainloopFwdSm80ILi4ELi1ELb0EN4cute5tupleIJNS5_1CILi128EEENS7_ILi48EEES8_EEELi128ENS_10bfloat16_tEfNS_4arch4Sm80ELb0ELb1ELb0ELb1ELb0ELb1ELb1ELb0EEENS1_21CollectiveEpilogueFwdINS6_IJS8_S8_S9_EEENS6_IJNS7_ILi1EEESH_SH_EEESB_SD_Li128ELb1ELb1ELb0ELb0EEENS1_19SingleTileSchedulerILb1ELb0ELb1ELi128EEEEEEEEEvNT_6ParamsE,@"STO_CUDA_ENTRY STV_DEFAULT"
_ZN7cutlass13device_kernelIN5flash19enable_sm80_to_sm89INS1_16FlashAttnFwdSm80INS1_25CollectiveMainloopFwdSm80ILi4ELi1ELb0EN4cute5tupleIJNS5_1CILi128EEENS7_ILi48EEES8_EEELi128ENS_10bfloat16_tEfNS_4arch4Sm80ELb0ELb1ELb0ELb1ELb0ELb1ELb1ELb0EEENS1_21CollectiveEpilogueFwdINS6_IJS8_S8_S9_EEENS6_IJNS7_ILi1EEESH_SH_EEESB_SD_Li128ELb1ELb1ELb0ELb0EEENS1_19SingleTileSchedulerILb1ELb0ELb1ELi128EEEEEEEEEvNT_6ParamsE:
[----:B------:R-:W-:Y:S01]  /*0000*/  LDC R1, c[0x0][0x28] ;  /* 0x00000a00ff017b82 */ /* 0x000fe20000000800 */
[----:B------:R-:W-:Y:S05]  /*0010*/  EXIT ;  /* 0x000000000000794d */ /* 0x000fea0003800000 */
.L_x_32:
        /* <DEDUP_REMOVED lines=14> */
.L_x_68:


//--------------------- .text._ZN7cutlass13device_kernelIN5flash19enable_sm80_to_sm89INS1_16FlashAttnFwdSm80INS1_25CollectiveMainloopFwdSm80ILi4ELi1ELb0EN4cute5tupleIJNS5_1CILi128EEENS7_ILi64EEES8_EEELi128ENS_10bfloat16_tEfNS_4arch4Sm80ELb1ELb0ELb0ELb0ELb0ELb0ELb1ELb0EEENS1_21CollectiveEpilogueFwdINS6_IJS8_S8_S9_EEENS6_IJNS7_ILi1EEESH_SH_EEESB_SD_Li128ELb0ELb1ELb0ELb0EEENS1_30DynamicPersistentTileSchedulerILi128ELi128ELb0ELb1ELb0EEEEEEEEEvNT_6ParamsE --------------------------
	.section	.text._ZN7cutlass13device_kernelIN5flash19enable_sm80_to_sm89INS1_16FlashAttnFwdSm80INS1_25CollectiveMainloopFwdSm80ILi4ELi1ELb0EN4cute5tupleIJNS5_1CILi128EEENS7_ILi64EEES8_EEELi128ENS_10bfloat16_tEfNS_4arch4Sm80ELb1ELb0ELb0ELb0ELb0ELb0ELb1ELb0EEENS1_21CollectiveEpilogueFwdINS6_IJS8_S8_S9_EEENS6_IJNS7_ILi1EEESH_SH_EEESB_SD_Li128ELb0ELb1ELb0ELb0EEENS1_30DynamicPersistentTileSchedulerILi128ELi128ELb0ELb1ELb0EEEEEEEEEvNT_6ParamsE,"ax",@progbits
	.align	128
.text._ZN7cutlass13device_kernelIN5flash19enable_sm80_to_sm89INS1_16FlashAttnFwdSm80INS1_25CollectiveMainloopFwdSm80ILi4ELi1ELb0EN4cute5tupleIJNS5_1CILi128EEENS7_ILi64EEES8_EEELi128ENS_10bfloat16_tEfNS_4arch4Sm80ELb1ELb0ELb0ELb0ELb0ELb0ELb1ELb0EEENS1_21CollectiveEpilogueFwdINS6_IJS8_S8_S9_EEENS6_IJNS7_ILi1EEESH_SH_EEESB_SD_Li128ELb0ELb1ELb0ELb0EEENS1_30DynamicPersistentTileSchedulerILi128ELi128ELb0ELb1ELb0EEEEEEEEEvNT_6ParamsE:
        .type           _ZN7cutlass13device_kernelIN5flash19enable_sm80_to_sm89INS1_16FlashAttnFwdSm80INS1_25CollectiveMainloopFwdSm80ILi4ELi1ELb0EN4cute5tupleIJNS5_1CILi128EEENS7_ILi64EEES8_EEELi128ENS_10bfloat16_tEfNS_4arch4Sm80ELb1ELb0ELb0ELb0ELb0ELb0ELb1ELb0EEENS1_21CollectiveEpilogueFwdINS6_IJS8_S8_S9_EEENS6_IJNS7_ILi1EEESH_SH_EEESB_SD_Li128ELb0ELb1ELb0ELb0EEENS1_30DynamicPersistentTileSchedulerILi128ELi128ELb0ELb1ELb0EEEEEEEEEvNT_6ParamsE,@function
        .size           _ZN7cutlass13device_kernelIN5flash19enable_sm80_to_sm89INS1_16FlashAttnFwdSm80INS1_25CollectiveMainloopFwdSm80ILi4ELi1ELb0EN4cute5tupleIJNS5_1CILi128EEENS7_ILi64EEES8_EEELi128ENS_10bfloat16_tEfNS_4arch4Sm80ELb1ELb0ELb0ELb0ELb0ELb0ELb1ELb0EEENS1_21CollectiveEpilogueFwdINS6_IJS8_S8_S9_EEENS6_IJNS7_ILi1EEESH_SH_EEESB_SD_Li128ELb0ELb1ELb0ELb0EEENS1_30DynamicPersistentTileSchedulerILi128ELi128ELb0ELb1ELb0EEEEEEEEEvNT_6ParamsE,(.L_x_69 - _ZN7cutlass13device_kernelIN5flash19enable_sm80_to_sm89INS1_16FlashAttnFwdSm80INS1_25CollectiveMainloopFwdSm80ILi4ELi1ELb0EN4cute5tupleIJNS5_1CILi128EEENS7_ILi64EEES8_EEELi128ENS_10bfloat16_tEfNS_4arch4Sm80ELb1ELb0ELb0ELb0ELb0ELb0ELb1ELb0EEENS1_21CollectiveEpilogueFwdINS6_IJS8_S8_S9_EEENS6_IJNS7_ILi1EEESH_SH_EEESB_SD_Li128ELb0ELb1ELb0ELb0EEENS1_30DynamicPersistentTileSchedulerILi128ELi128ELb0ELb1ELb0EEEEEEEEEvNT_6ParamsE)
        .other          _ZN7cutlass13device_kernelIN5flash19enable_sm80_to_sm89INS1_16FlashAttnFwdSm80INS1_25CollectiveMainloopFwdSm80ILi4ELi1ELb0EN4cute5tupleIJNS5_1CILi128EEENS7_ILi64EEES8_EEELi128ENS_10bfloat16_tEfNS_4arch4Sm80ELb1ELb0ELb0ELb0ELb0ELb0ELb1ELb0EEENS1_21CollectiveEpilogueFwdINS6_IJS8_S8_S9_EEENS6_IJNS7_ILi1EEESH_SH_EEESB_SD_Li128ELb0ELb1ELb0ELb0EEENS1_30DynamicPersistentTileSchedulerILi128ELi128ELb0ELb1ELb0EEEEEEEEEvNT_6ParamsE,@"STO_CUDA_ENTRY STV_DEFAULT"
_ZN7cutlass13device_kernelIN5flash19enable_sm80_to_sm89INS1_16FlashAttnFwdSm80INS1_25CollectiveMainloopFwdSm80ILi4ELi1ELb0EN4cute5tupleIJNS5_1CILi128EEENS7_ILi64EEES8_EEELi128ENS_10bfloat16_tEfNS_4arch4Sm80ELb1ELb0ELb0ELb0ELb0ELb0ELb1ELb0EEENS1_21CollectiveEpilogueFwdINS6_IJS8_S8_S9_EEENS6_IJNS7_ILi1EEESH_SH_EEESB_SD_Li128ELb0ELb1ELb0ELb0EEENS1_30DynamicPersistentTileSchedulerILi128ELi128ELb0ELb1ELb0EEEEEEEEEvNT_6ParamsE:
[----:B------:R-:W-:Y:S01]  /*0000*/  LDC R1, c[0x0][0x28] ;  /* 0x00000a00ff017b82 */ /* 0x000fe20000000800 */
[----:B------:R-:W-:Y:S05]  /*0010*/  EXIT ;  /* 0x000000000000794d */ /* 0x000fea0003800000 */
.L_x_33:
        /* <DEDUP_REMOVED lines=14> */
.L_x_69:


//--------------------- .text._ZN7cutlass13device_kernelIN5flash19enable_sm80_to_sm89INS1_16FlashAttnFwdSm80INS1_25CollectiveMainloopFwdSm80ILi4ELi1ELb0EN4cute5tupleIJNS5_1CILi128EEENS7_ILi64EEES8_EEELi128ENS_10bfloat16_tEfNS_4arch4Sm80ELb1ELb0ELb0ELb1ELb0ELb0ELb1ELb0EEENS1_21CollectiveEpilogueFwdINS6_IJS8_S8_S9_EEENS6_IJNS7_ILi1EEESH_SH_EEESB_SD_Li128ELb1ELb1ELb0ELb0EEENS1_19SingleTileSchedulerILb1ELb0ELb1ELi128EEEEEEEEEvNT_6ParamsE --------------------------
	.section	.text._ZN7cutlass13device_kernelIN5flash19enable_sm80_to_sm89INS1_16FlashAttnFwdSm80INS1_25CollectiveMainloopFwdSm80ILi4ELi1ELb0EN4cute5tupleIJNS5_1CILi128EEENS7_ILi64EEES8_EEELi128ENS_10bfloat16_tEfNS_4arch4Sm80ELb1ELb0ELb0ELb1ELb0ELb0ELb1ELb0EEENS1_21CollectiveEpilogueFwdINS6_IJS8_S8_S9_EEENS6_IJNS7_ILi1EEESH_SH_EEESB_SD_Li128ELb1ELb1ELb0ELb0EEENS1_19SingleTileSchedulerILb1ELb0ELb1ELi128EEEEEEEEEvNT_6ParamsE,"ax",@progbits
	.align	128
.text._ZN7cutlass13device_kernelIN5flash19enable_sm80_to_sm89INS1_16FlashAttnFwdSm80INS1_25CollectiveMainloopFwdSm80ILi4ELi1ELb0EN4cute5tupleIJNS5_1CILi128EEENS7_ILi64EEES8_EEELi128ENS_10bfloat16_tEfNS_4arch4Sm80ELb1ELb0ELb0ELb1ELb0ELb0ELb1ELb0EEENS1_21CollectiveEpilogueFwdINS6_IJS8_S8_S9_EEENS6_IJNS7_ILi1EEESH_SH_EEESB_SD_Li128ELb1ELb1ELb0ELb0EEENS1_19SingleTileSchedulerILb1ELb0ELb1ELi128EEEEEEEEEvNT_6ParamsE:
        .type           _ZN7cutlass13device_kernelIN5flash19enable_sm80_to_sm89INS1_16FlashAttnFwdSm80INS1_25CollectiveMainloopFwdSm80ILi4ELi1ELb0EN4cute5tupleIJNS5_1CILi128EEENS7_ILi64EEES8_EEELi128ENS_10bfloat16_tEfNS_4arch4Sm80ELb1ELb0ELb0ELb1ELb0ELb0ELb1ELb0EEENS1_21CollectiveEpilogueFwdINS6_IJS8_S8_S9_EEENS6_IJNS7_ILi1EEESH_SH_EEESB_SD_Li128ELb1ELb1ELb0ELb0EEENS1_19SingleTileSchedulerILb1ELb0ELb1ELi128EEEEEEEEEvNT_6ParamsE,@function
        .size           _ZN7cutlass13device_kernelIN5flash19enable_sm80_to_sm89INS1_16FlashAttnFwdSm80INS1_25CollectiveMainloopFwdSm80ILi4ELi1ELb0EN4cute5tupleIJNS5_1CILi128EEENS7_ILi64EEES8_EEELi128ENS_10bfloat16_tEfNS_4arch4Sm80ELb1ELb0ELb0ELb1ELb0ELb0ELb1ELb0EEENS1_21CollectiveEpilogueFwdINS6_IJS8_S8_S9_EEENS6_IJNS7_ILi1EEESH_SH_EEESB_SD_Li128ELb1ELb1ELb0ELb0EEENS1_19SingleTileSchedulerILb1ELb0ELb1ELi128EEEEEEEEEvNT_6ParamsE,(.L_x_70 - _ZN7cutlass13device_kernelIN5flash19enable_sm80_to_sm89INS1_16FlashAttnFwdSm80INS1_25CollectiveMainloopFwdSm80ILi4ELi1ELb0EN4cute5tupleIJNS5_1CILi128EEENS7_ILi64EEES8_EEELi128ENS_10bfloat16_tEfNS_4arch4Sm80ELb1ELb0ELb0ELb1ELb0ELb0ELb1ELb0EEENS1_21CollectiveEpilogueFwdINS6_IJS8_S8_S9_EEENS6_IJNS7_ILi1EEESH_SH_EEESB_SD_Li128ELb1ELb1ELb0ELb0EEENS1_19SingleTileSchedulerILb1ELb0ELb1ELi128EEEEEEEEEvNT_6ParamsE)
        .other          _ZN7cutlass13device_kernelIN5flash19enable_sm80_to_sm89INS1_16FlashAttnFwdSm80INS1_25CollectiveMainloopFwdSm80ILi4ELi1ELb0EN4cute5tupleIJNS5_1CILi128EEENS7_ILi64EEES8_EEELi128ENS_10bfloat16_tEfNS_4arch4Sm80ELb1ELb0ELb0ELb1ELb0ELb0ELb1ELb0EEENS1_21CollectiveEpilogueFwdINS6_IJS8_S8_S9_EEENS6_IJNS7_ILi1EEESH_SH_EEESB_SD_Li128ELb1ELb1ELb0ELb0EEENS1_19SingleTileSchedulerILb1ELb0ELb1ELi128EEEEEEEEEvNT_6ParamsE,@"STO_CUDA_ENTRY STV_DEFAULT"
_ZN7cutlass13device_kernelIN5flash19enable_sm80_to_sm89INS1_16FlashAttnFwdSm80INS1_25CollectiveMainloopFwdSm80ILi4ELi1ELb0EN4cute5tupleIJNS5_1CILi128EEENS7_ILi64EEES8_EEELi128ENS_10bfloat16_tEfNS_4arch4Sm80ELb1ELb0ELb0ELb1ELb0ELb0ELb1ELb0EEENS1_21CollectiveEpilogueFwdINS6_IJS8_S8_S9_EEENS6_IJNS7_ILi1EEESH_SH_EEESB_SD_Li128ELb1ELb1ELb0ELb0EEENS1_19SingleTileSchedulerILb1ELb0ELb1ELi128EEEEEEEEEvNT_6ParamsE:
[----:B------:R-:W-:Y:S01]  /*0000*/  LDC R1, c[0x0][0x28] ;  /* 0x00000a00ff017b82 */ /* 0x000fe20000000800 */
[----:B------:R-:W-:Y:S05]  /*0010*/  EXIT ;  /* 0x000000000000794d */ /* 0x000fea0003800000 */
.L_x_34:
        /* <DEDUP_REMOVED lines=14> */
.L_x_70:


//--------------------- .text._ZN7cutlass13device_kernelIN5flash19enable_sm80_to_sm89INS1_16FlashAttnFwdSm80INS1_25CollectiveMainloopFwdSm80ILi4ELi1ELb0EN4cute5tupleIJNS5_1CILi128EEENS7_ILi64EEES8_EEELi128ENS_10bfloat16_tEfNS_4arch4Sm80ELb1ELb0ELb0ELb1ELb0ELb1ELb1ELb0EEENS1_21CollectiveEpilogueFwdINS6_IJS8_S8_S9_EEENS6_IJNS7_ILi1EEESH_SH_EEESB_SD_Li128ELb1ELb1ELb0ELb0EEENS1_19SingleTileSchedulerILb1ELb0ELb1ELi128EEEEEEEEEvNT_6ParamsE --------------------------
	.section	.text._ZN7cutlass13device_kernelIN5flash19enable_sm80_to_sm89INS1_16FlashAttnFwdSm80INS1_25CollectiveMainloopFwdSm80ILi4ELi1ELb0EN4cute5tupleIJNS5_1CILi128EEENS7_ILi64EEES8_EEELi128ENS_10bfloat16_tEfNS_4arch4Sm80ELb1ELb0ELb0ELb1ELb0ELb1ELb1ELb0EEENS1_21CollectiveEpilogueFwdINS6_IJS8_S8_S9_EEENS6_IJNS7_ILi1EEESH_SH_EEESB_SD_Li128ELb1ELb1ELb0ELb0EEENS1_19SingleTileSchedulerILb1ELb0ELb1ELi128EEEEEEEEEvNT_6ParamsE,"ax",@progbits
	.align	128
.text._ZN7cutlass13device_kernelIN5flash19enable_sm80_to_sm89INS1_16FlashAttnFwdSm80INS1_25CollectiveMainloopFwdSm80ILi4ELi1ELb0EN4cute5tupleIJNS5_1CILi128EEENS7_ILi64EEES8_EEELi128ENS_10bfloat16_tEfNS_4arch4Sm80ELb1ELb0ELb0ELb1ELb0ELb1ELb1ELb0EEENS1_21CollectiveEpilogueFwdINS6_IJS8_S8_S9_EEENS6_IJNS7_ILi1EEESH_SH_EEESB_SD_Li128ELb1ELb1ELb0ELb0EEENS1_19SingleTileSchedulerILb1ELb0ELb1ELi128EEEEEEEEEvNT_6ParamsE:
        .type           _ZN7cutlass13device_kernelIN5flash19enable_sm80_to_sm89INS1_16FlashAttnFwdSm80INS1_25CollectiveMainloopFwdSm80ILi4ELi1ELb0EN4cute5tupleIJNS5_1CILi128EEENS7_ILi64EEES8_EEELi128ENS_10bfloat16_tEfNS_4arch4Sm80ELb1ELb0ELb0ELb1ELb0ELb1ELb1ELb0EEENS1_21CollectiveEpilogueFwdINS6_IJS8_S8_S9_EEENS6_IJNS7_ILi1EEESH_SH_EEESB_SD_Li128ELb1ELb1ELb0ELb0EEENS1_19SingleTileSchedulerILb1ELb0ELb1ELi128EEEEEEEEEvNT_6ParamsE,@function
        .size           _ZN7cutlass13device_kernelIN5flash19enable_sm80_to_sm89INS1_16FlashAttnFwdSm80INS1_25CollectiveMainloopFwdSm80ILi4ELi1ELb0EN4cute5tupleIJNS5_1CILi128EEENS7_ILi64EEES8_EEELi128ENS_10bfloat16_tEfNS_4arch4Sm80ELb1ELb0ELb0ELb1ELb0ELb1ELb1ELb0EEENS1_21CollectiveEpilogueFwdINS6_IJS8_S8_S9_EEENS6_IJNS7_ILi1EEESH_SH_EEESB_SD_Li128ELb1ELb1ELb0ELb0EEENS1_19SingleTileSchedulerILb1ELb0ELb1ELi128EEEEEEEEEvNT_6ParamsE,(.L_x_71 - _ZN7cutlass13device_kernelIN5flash19enable_sm80_to_sm89INS1_16FlashAttnFwdSm80INS1_25CollectiveMainloopFwdSm80ILi4ELi1ELb0EN4cute5tupleIJNS5_1CILi128EEENS7_ILi64EEES8_EEELi128ENS_10bfloat16_tEfNS_4arch4Sm80ELb1ELb0ELb0ELb1ELb0ELb1ELb1ELb0EEENS1_21CollectiveEpilogueFwdINS6_IJS8_S8_S9_EEENS6_IJNS7_ILi1EEESH_SH_EEESB_SD_Li128ELb1ELb1ELb0ELb0EEENS1_19SingleTileSchedulerILb1ELb0ELb1ELi128EEEEEEEEEvNT_6ParamsE)
        .other          _ZN7cutlass13device_kernelIN5flash19enable_sm80_to_sm89INS1_16FlashAttnFwdSm80INS1_25CollectiveMainloopFwdSm80ILi4ELi1ELb0EN4cute5tupleIJNS5_1CILi128EEENS7_ILi64EEES8_EEELi128ENS_10bfloat16_tEfNS_4arch4Sm80ELb1ELb0ELb0ELb1ELb0ELb1ELb1ELb0EEENS1_21CollectiveEpilogueFwdINS6_IJS8_S8_S9_EEENS6_IJNS7_ILi1EEESH_SH_EEESB_SD_Li128ELb1ELb1ELb0ELb0EEENS1_19SingleTileSchedulerILb1ELb0ELb1ELi128EEEEEEEEEvNT_6ParamsE,@"STO_CUDA_ENTRY STV_DEFAULT"
_ZN7cutlass13device_kernelIN5flash19enable_sm80_to_sm89INS1_16FlashAttnFwdSm80INS1_25CollectiveMainloopFwdSm80ILi4ELi1ELb0EN4cute5tupleIJNS5_1CILi128EEENS7_ILi64EEES8_EEELi128ENS_10bfloat16_tEfNS_4arch4Sm80ELb1ELb0ELb0ELb1ELb0ELb1ELb1ELb0EEENS1_21CollectiveEpilogueFwdINS6_IJS8_S8_S9_EEENS6_IJNS7_ILi1EEESH_SH_EEESB_SD_Li128ELb1ELb1ELb0ELb0EEENS1_19SingleTileSchedulerILb1ELb0ELb1ELi128EEEEEEEEEvNT_6ParamsE:
[----:B------:R-:W-:Y:S01]  /*0000*/  LDC R1, c[0x0][0x28] ;  /* 0x00000a00ff017b82 */ /* 0x000fe20000000800 */
[----:B------:R-:W-:Y:S05]  /*0010*/  EXIT ;  /* 0x000000000000794d */ /* 0x000fea0003800000 */
.L_x_35:
        /* <DEDUP_REMOVED lines=14> */
.L_x_71:


//--------------------- .nv.shared.reserved.0     --------------------------
	.section	.nv.shared.reserved.0,"aw",@nobits
	.weak		__nv_reservedSMEM_offset_0_alias
	.size		__nv_reservedSMEM_offset_0_alias, 0, 0
	.other		__nv_reservedSMEM_offset_0_alias,@"STO_CUDA_RESERVED_SHARED STV_DEFAULT"
__nv_reservedSMEM_offset_0_alias:
	.zero		0


//--------------------- .nv.global                --------------------------
	.section	.nv.global,"aw",@nobits
.nv.global:
	.type		_ZN77_INTERNAL_42087de5_41_flash_fwd_hdim128_bf16_softcapall_sm80_cu_3fbc093a_31614cute1_E,@object
	.size		_ZN77_INTERNAL_42087de5_41_flash_fwd_hdim128_bf16_softcapall_sm80_cu_3fbc093a_31614cute1_E,(_ZN77_INTERNAL_42087de5_41_flash_fwd_hdim128_bf16_softcapall_sm80_cu_3fbc093a_31614cuda3std3__45__cpo6cbeginE - _ZN77_INTERNAL_42087de5_41_flash_fwd_hdim128_bf16_softcapall_sm80_cu_3fbc093a_31614cute1_E)
_ZN77_INTERNAL_42087de5_41_flash_fwd_hdim128_bf16_softcapall_sm80_cu_3fbc093a_31614cute1_E:
	.zero		1
	.type		_ZN77_INTERNAL_42087de5_41_flash_fwd_hdim128_bf16_softcapall_sm80_cu_3fbc093a_31614cuda3std3__45__cpo6cbeginE,@object
	.size		_ZN77_INTERNAL_42087de5_41_flash_fwd_hdim128_bf16_softcapall_sm80_cu_3fbc093a_31614cuda3std3__45__cpo6cbeginE,(_ZN77_INTERNAL_42087de5_41_flash_fwd_hdim128_bf16_softcapall_sm80_cu_3fbc093a_31614cuda3std3__48in_placeE - _ZN77_INTERNAL_42087de5_41_flash_fwd_hdim128_bf16_softcapall_sm80_cu_3fbc093a_31614cuda3std3__45__cpo6cbeginE)
_ZN77_INTERNAL_42087de5_41_flash_fwd_hdim128_bf16_softcapall_sm80_cu_3fbc093a_31614cuda3std3__45__cpo6cbeginE:
	.zero		1
	.type		_ZN77_INTERNAL_42087de5_41_flash_fwd_hdim128_bf16_softcapall_sm80_cu_3fbc093a_31614cuda3std3__48in_placeE,@object
	.size		_ZN77_INTERNAL_42087de5_41_flash_fwd_hdim128_bf16_softcapall_sm80_cu_3fbc093a_31614cuda3std3__48in_placeE,(_ZN77_INTERNAL_42087de5_41_flash_fwd_hdim128_bf16_softcapall_sm80_cu_3fbc093a_31614cuda3std6ranges3__45__cpo9iter_moveE - _ZN77_INTERNAL_42087de5_41_flash_fwd_hdim128_bf16_softcapall_sm80_cu_3fbc093a_31614cuda3std3__48in_placeE)
_ZN77_INTERNAL_42087de5_41_flash_fwd_hdim128_bf16_softcapall_sm80_cu_3fbc093a_31614cuda3std3__48in_placeE:
	.zero		1
	.type		_ZN77_INTERNAL_42087de5_41_flash_fwd_hdim128_bf16_softcapall_sm80_cu_3fbc093a_31614cuda3std6ranges3__45__cpo9iter_moveE,@object
	.size		_ZN77_INTERNAL_42087de5_41_flash_fwd_hdim128_bf16_softcapall_sm80_cu_3fbc093a_31614cuda3std6ranges3__45__cpo9iter_moveE,(_ZN77_INTERNAL_42087de5_41_flash_fwd_hdim128_bf16_softcapall_sm80_cu_3fbc093a_31614cuda3std3__45__cpo5beginE - _ZN77_INTERNAL_42087de5_41_flash_fwd_hdim128_bf16_softcapall_sm80_cu_3fbc093a_31614cuda3std6ranges3__45__cpo9iter_moveE)
_ZN77_INTERNAL_42087de5_41_flash_fwd_hdim128_bf16_softcapall_sm80_cu_3fbc093a_31614cuda3std6ranges3__45__cpo9iter_moveE:
	.zero		1
	.type		_ZN77_INTERNAL_42087de5_41_flash_fwd_hdim128_bf16_softcapall_sm80_cu_3fbc093a_31614cuda3std3__45__cpo5beginE,@object
	.size		_ZN77_INTERNAL_42087de5_41_flash_fwd_hdim128_bf16_softcapall_sm80_cu_3fbc093a_31614cuda3std3__45__cpo5beginE,(_ZN77_INTERNAL_42087de5_41_flash_fwd_hdim128_bf16_softcapall_sm80_cu_3fbc093a_31614cuda3std3__479_GLOBAL__N__42087de5_41_flash_fwd_hdim128_bf16_softcapall_sm80_cu_3fbc093a_31616ignoreE - _ZN77_INTERNAL_42087de5_41_flash_fwd_hdim128_bf16_softcapall_sm80_cu_3fbc093a_31614cuda3std3__45__cpo5beginE)
_ZN77_INTERNAL_42087de5_41_flash_fwd_hdim128_bf16_softcapall_sm80_cu_3fbc093a_31614cuda3std3__45__cpo5beginE:
	.zero		1
	.type		_ZN77_INTERNAL_42087de5_41_flash_fwd_hdim128_bf16_softcapall_sm80_cu_3fbc093a_31614cuda3std3__479_GLOBAL__N__42087de5_41_flash_fwd_hdim128_bf16_softcapall_sm80_cu_3fbc093a_31616ignoreE,@object
	.size		_ZN77_INTERNAL_42087de5_41_flash_fwd_hdim128_bf16_softcapall_sm80_cu_3fbc093a_31614cuda3std3__479_GLOBAL__N__42087de5_41_flash_fwd_hdim128_bf16_softcapall_sm80_cu_3fbc093a_31616ignoreE,(_ZN77_INTERNAL_42087de5_41_flash_fwd_hdim128_bf16_softcapall_sm80_cu_3fbc093a_31614cute7productE - _ZN77_INTERNAL_42087de5_41_flash_fwd_hdim128_bf16_softcapall_sm80_cu_3fbc093a_31614cuda3std3__479_GLOBAL__N__42087de5_41_flash_fwd_hdim128_bf16_softcapall_sm80_cu_3fbc093a_31616ignoreE)
_ZN77_INTERNAL_42087de5_41_flash_fwd_hdim128_bf16_softcapall_sm80_cu_3fbc093a_31614cuda3std3__479_GLOBAL__N__42087de5_41_flash_fwd_hdim128_bf16_softcapall_sm80_cu_3fbc093a_31616ignoreE:
	.zero		1
	.type		_ZN77_INTERNAL_42087de5_41_flash_fwd_hdim128_bf16_softcapall_sm80_cu_3fbc093a_31614cute7productE,@object
	.size		_ZN77_INTERNAL_42087de5_41_flash_fwd_hdim128_bf16_softcapall_sm80_cu_3fbc093a_31614cute7productE,(_ZN77_INTERNAL_42087de5_41_flash_fwd_hdim128_bf16_softcapall_sm80_cu_3fbc093a_31614cuda3std3__45__cpo3endE - _ZN77_INTERNAL_42087de5_41_flash_fwd_hdim128_bf16_softcapall_sm80_cu_3fbc093a_31614cute7productE)
_ZN77_INTERNAL_42087de5_41_flash_fwd_hdim128_bf16_softcapall_sm80_cu_3fbc093a_31614cute7productE:
	.zero		1
	.type		_ZN77_INTERNAL_42087de5_41_flash_fwd_hdim128_bf16_softcapall_sm80_cu_3fbc093a_31614cuda3std3__45__cpo3endE,@object
	.size		_ZN77_INTERNAL_42087de5_41_flash_fwd_hdim128_bf16_softcapall_sm80_cu_3fbc093a_31614cuda3std3__45__cpo3endE,(_ZN77_INTERNAL_42087de5_41_flash_fwd_hdim128_bf16_softcapall_sm80_cu_3fbc093a_31614cuda3std3__419piecewise_constructE - _ZN77_INTERNAL_42087de5_41_flash_fwd_hdim128_bf16_softcapall_sm80_cu_3fbc093a_31614cuda3std3__45__cpo3endE)
_ZN77_INTERNAL_42087de5_41_flash_fwd_hdim128_bf16_softcapall_sm80_cu_3fbc093a_31614cuda3std3__45__cpo3endE:
	.zero		1
	.type		_ZN77_INTERNAL_42087de5_41_flash_fwd_hdim128_bf16_softcapall_sm80_cu_3fbc093a_31614cuda3std3__419piecewise_constructE,@object
	.size		_ZN77_INTERNAL_42087de5_41_flash_fwd_hdim128_bf16_softcapall_sm80_cu_3fbc093a_31614cuda3std3__419piecewise_constructE,(_ZN77_INTERNAL_42087de5_41_flash_fwd_hdim128_bf16_softcapall_sm80_cu_3fbc093a_31614cuda3std3__45__cpo4cendE - _ZN77_INTERNAL_42087de5_41_flash_fwd_hdim128_bf16_softcapall_sm80_cu_3fbc093a_31614cuda3std3__419piecewise_constructE)
_ZN77_INTERNAL_42087de5_41_flash_fwd_hdim128_bf16_softcapall_sm80_cu_3fbc093a_31614cuda3std3__419piecewise_constructE:
	.zero		1
	.type		_ZN77_INTERNAL_42087de5_41_flash_fwd_hdim128_bf16_softcapall_sm80_cu_3fbc093a_31614cuda3std3__45__cpo4cendE,@object
	.size		_ZN77_INTERNAL_42087de5_41_flash_fwd_hdim128_bf16_softcapall_sm80_cu_3fbc093a_31614cuda3std3__45__cpo4cendE,(_ZN77_INTERNAL_42087de5_41_flash_fwd_hdim128_bf16_softcapall_sm80_cu_3fbc093a_31614cuda3std6ranges3__45__cpo4swapE - _ZN77_INTERNAL_42087de5_41_flash_fwd_hdim128_bf16_softcapall_sm80_cu_3fbc093a_31614cuda3std3__45__cpo4cendE)
_ZN77_INTERNAL_42087de5_41_flash_fwd_hdim128_bf16_softcapall_sm80_cu_3fbc093a_31614cuda3std3__45__cpo4cendE:
	.zero		1
	.type		_ZN77_INTERNAL_42087de5_41_flash_fwd_hdim128_bf16_softcapall_sm80_cu_3fbc093a_31614cuda3std6ranges3__45__cpo4swapE,@object
	.size		_ZN77_INTERNAL_42087de5_41_flash_fwd_hdim128_bf16_softcapall_sm80_cu_3fbc093a_31614cuda3std6ranges3__45__cpo4swapE,(.L_7 - _ZN77_INTERNAL_42087de5_41_flash_fwd_hdim128_bf16_softcapall_sm80_cu_3fbc093a_31614cuda3std6ranges3__45__cpo4swapE)
_ZN77_INTERNAL_42087de5_41_flash_fwd_hdim128_bf16_softcapall_sm80_cu_3fbc093a_31614cuda3std6ranges3__45__cpo4swapE:
	.zero		1
.L_7:


//--------------------- .nv.constant0._ZN7cutlass13device_kernelIN5flash19enable_sm80_to_sm89INS1_16FlashAttnFwdSm80INS1_25CollectiveMainloopFwdSm80ILi8ELi1ELb1EN4cute5tupleIJNS5_1CILi128EEES8_S8_EEELi128ENS_10bfloat16_tEfNS_4arch4Sm80ELb0ELb0ELb1ELb0ELb0ELb0ELb1ELb0EEENS1_21CollectiveEpilogueFwdIS9_NS6_IJNS7_ILi1EEESF_SF_EEESA_SC_Li256ELb0ELb1ELb0ELb0EEENS1_19SingleTileSchedulerILb0ELb0ELb1ELi128EEEEEEEEEvNT_6ParamsE --------------------------
	.section	.nv.constant0._ZN7cutlass13device_kernelIN5flash19enable_sm80_to_sm89INS1_16FlashAttnFwdSm80INS1_25CollectiveMainloopFwdSm80ILi8ELi1ELb1EN4cute5tupleIJNS5_1CILi128EEES8_S8_EEELi128ENS_10bfloat16_tEfNS_4arch4Sm80ELb0ELb0ELb1ELb0ELb0ELb0ELb1ELb0EEENS1_21CollectiveEpilogueFwdIS9_NS6_IJNS7_ILi1EEESF_SF_EEESA_SC_Li256ELb0ELb1ELb0ELb0EEENS1_19SingleTileSchedulerILb0ELb0ELb1ELi128EEEEEEEEEvNT_6ParamsE,"a",@progbits
	.sectionflags	@""
	.align	4
.nv.constant0._ZN7cutlass13device_kernelIN5flash19enable_sm80_to_sm89INS1_16FlashAttnFwdSm80INS1_25CollectiveMainloopFwdSm80ILi8ELi1ELb1EN4cute5tupleIJNS5_1CILi128EEES8_S8_EEELi128ENS_10bfloat16_tEfNS_4arch4Sm80ELb0ELb0ELb1ELb0ELb0ELb0ELb1ELb0EEENS1_21CollectiveEpilogueFwdIS9_NS6_IJNS7_ILi1EEESF_SF_EEESA_SC_Li256ELb0ELb1ELb0ELb0EEENS1_19SingleTileSchedulerILb0ELb0ELb1ELi128EEEEEEEEEvNT_6ParamsE:
	.zero		1576


//--------------------- .nv.constant0._ZN7cutlass13device_kernelIN5flash19enable_sm80_to_sm89INS1_16FlashAttnFwdSm80INS1_25CollectiveMainloopFwdSm80ILi8ELi1ELb1EN4cute5tupleIJNS5_1CILi128EEES8_S8_EEELi128ENS_10bfloat16_tEfNS_4arch4Sm80ELb0ELb0ELb1ELb1ELb0ELb0ELb1ELb0EEENS1_21CollectiveEpilogueFwdIS9_NS6_IJNS7_ILi1EEESF_SF_EEESA_SC_Li256ELb1ELb1ELb0ELb0EEENS1_19SingleTileSchedulerILb1ELb0ELb1ELi128EEEEEEEEEvNT_6ParamsE --------------------------
	.section	.nv.constant0._ZN7cutlass13device_kernelIN5flash19enable_sm80_to_sm89INS1_16FlashAttnFwdSm80INS1_25CollectiveMainloopFwdSm80ILi8ELi1ELb1EN4cute5tupleIJNS5_1CILi128EEES8_S8_EEELi128ENS_10bfloat16_tEfNS_4arch4Sm80ELb0ELb0ELb1ELb1ELb0ELb0ELb1ELb0EEENS1_21CollectiveEpilogueFwdIS9_NS6_IJNS7_ILi1EEESF_SF_EEESA_SC_Li256ELb1ELb1ELb0ELb0EEENS1_19SingleTileSchedulerILb1ELb0ELb1ELi128EEEEEEEEEvNT_6ParamsE,"a",@progbits
	.sectionflags	@""
	.align	4
.nv.constant0._ZN7cutlass13device_kernelIN5flash19enable_sm80_to_sm89INS1_16FlashAttnFwdSm80INS1_25CollectiveMainloopFwdSm80ILi8ELi1ELb1EN4cute5tupleIJNS5_1CILi128EEES8_S8_EEELi128ENS_10bfloat16_tEfNS_4arch4Sm80ELb0ELb0ELb1ELb1ELb0ELb0ELb1ELb0EEENS1_21CollectiveEpilogueFwdIS9_NS6_IJNS7_ILi1EEESF_SF_EEESA_SC_Li256ELb1ELb1ELb0ELb0EEENS1_19SingleTileSchedulerILb1ELb0ELb1ELi128EEEEEEEEEvNT_6ParamsE:
	.zero		1576


//--------------------- .nv.constant0._ZN7cutlass13device_kernelIN5flash19enable_sm80_to_sm89INS1_16FlashAttnFwdSm80INS1_25CollectiveMainloopFwdSm80ILi8ELi1ELb1EN4cute5tupleIJNS5_1CILi128EEES8_S8_EEELi128ENS_10bfloat16_tEfNS_4arch4Sm80ELb0ELb0ELb1ELb1ELb0ELb1ELb1ELb0EEENS1_21CollectiveEpilogueFwdIS9_NS6_IJNS7_ILi1EEESF_SF_EEESA_SC_Li256ELb1ELb1ELb0ELb0EEENS1_19SingleTileSchedulerILb1ELb0ELb1ELi128EEEEEEEEEvNT_6ParamsE --------------------------
	.section	.nv.constant0._ZN7cutlass13device_kernelIN5flash19enable_sm80_to_sm89INS1_16FlashAttnFwdSm80INS1_25CollectiveMainloopFwdSm80ILi8ELi1ELb1EN4cute5tupleIJNS5_1CILi128EEES8_S8_EEELi128ENS_10bfloat16_tEfNS_4arch4Sm80ELb0ELb0ELb1ELb1ELb0ELb1ELb1ELb0EEENS1_21CollectiveEpilogueFwdIS9_NS6_IJNS7_ILi1EEESF_SF_EEESA_SC_Li256ELb1ELb1ELb0ELb0EEENS1_19SingleTileSchedulerILb1ELb0ELb1ELi128EEEEEEEEEvNT_6ParamsE,"a",@progbits
	.sectionflags	@""
	.align	4
.nv.constant0._ZN7cutlass13device_kernelIN5flash19enable_sm80_to_sm89INS1_16FlashAttnFwdSm80INS1_25CollectiveMainloopFwdSm80ILi8ELi1ELb1EN4cute5tupleIJNS5_1CILi128EEES8_S8_EEELi128ENS_10bfloat16_tEfNS_4arch4Sm80ELb0ELb0ELb1ELb1ELb0ELb1ELb1ELb0EEENS1_21CollectiveEpilogueFwdIS9_NS6_IJNS7_ILi1EEESF_SF_EEESA_SC_Li256ELb1ELb1ELb0ELb0EEENS1_19SingleTileSchedulerILb1ELb0ELb1ELi128EEEEEEEEEvNT_6ParamsE:
	.zero		1576


//--------------------- .nv.constant0._ZN7cutlass13device_kernelIN5flash19enable_sm80_to_sm89INS1_16FlashAttnFwdSm80INS1_25CollectiveMainloopFwdSm80ILi8ELi1ELb1EN4cute5tupleIJNS5_1CILi128EEENS7_ILi96EEES8_EEELi128ENS_10bfloat16_tEfNS_4arch4Sm80ELb0ELb1ELb1ELb0ELb0ELb0ELb1ELb0EEENS1_21CollectiveEpilogueFwdINS6_IJS8_S8_S9_EEENS6_IJNS7_ILi1EEESH_SH_EEESB_SD_Li256ELb0ELb1ELb0ELb0EEENS1_19SingleTileSchedulerILb0ELb0ELb1ELi128EEEEEEEEEvNT_6ParamsE --------------------------
	.section	.nv.constant0._ZN7cutlass13device_kernelIN5flash19enable_sm80_to_sm89INS1_16FlashAttnFwdSm80INS1_25CollectiveMainloopFwdSm80ILi8ELi1ELb1EN4cute5tupleIJNS5_1CILi128EEENS7_ILi96EEES8_EEELi128ENS_10bfloat16_tEfNS_4arch4Sm80ELb0ELb1ELb1ELb0ELb0ELb0ELb1ELb0EEENS1_21CollectiveEpilogueFwdINS6_IJS8_S8_S9_EEENS6_IJNS7_ILi1EEESH_SH_EEESB_SD_Li256ELb0ELb1ELb0ELb0EEENS1_19SingleTileSchedulerILb0ELb0ELb1ELi128EEEEEEEEEvNT_6ParamsE,"a",@progbits
	.sectionflags	@""
	.align	4
.nv.constant0._ZN7cutlass13device_kernelIN5flash19enable_sm80_to_sm89INS1_16FlashAttnFwdSm80INS1_25CollectiveMainloopFwdSm80ILi8ELi1ELb1EN4cute5tupleIJNS5_1CILi128EEENS7_ILi96EEES8_EEELi128ENS_10bfloat16_tEfNS_4arch4Sm80ELb0ELb1ELb1ELb0ELb0ELb0ELb1ELb0EEENS1_21CollectiveEpilogueFwdINS6_IJS8_S8_S9_EEENS6_IJNS7_ILi1EEESH_SH_EEESB_SD_Li256ELb0ELb1ELb0ELb0EEENS1_19SingleTileSchedulerILb0ELb0ELb1ELi128EEEEEEEEEvNT_6ParamsE:
	.zero		1576


//--------------------- .nv.constant0._ZN7cutlass13device_kernelIN5flash19enable_sm80_to_sm89INS1_16FlashAttnFwdSm80INS1_25CollectiveMainloopFwdSm80ILi8ELi1ELb1EN4cute5tupleIJNS5_1CILi128EEENS7_ILi96EEES8_EEELi128ENS_10bfloat16_tEfNS_4arch4Sm80ELb0ELb1ELb1ELb1ELb0ELb0ELb1ELb0EEENS1_21CollectiveEpilogueFwdINS6_IJS8_S8_S9_EEENS6_IJNS7_ILi1EEESH_SH_EEESB_SD_Li256ELb1ELb1ELb0ELb0EEENS1_19SingleTileSchedulerILb1ELb0ELb1ELi128EEEEEEEEEvNT_6ParamsE --------------------------
	.section	.nv.constant0._ZN7cutlass13device_kernelIN5flash19enable_sm80_to_sm89INS1_16FlashAttnFwdSm80INS1_25CollectiveMainloopFwdSm80ILi8ELi1ELb1EN4cute5tupleIJNS5_1CILi128EEENS7_ILi96EEES8_EEELi128ENS_10bfloat16_tEfNS_4arch4Sm80ELb0ELb1ELb1ELb1ELb0ELb0ELb1ELb0EEENS1_21CollectiveEpilogueFwdINS6_IJS8_S8_S9_EEENS6_IJNS7_ILi1EEESH_SH_EEESB_SD_Li256ELb1ELb1ELb0ELb0EEENS1_19SingleTileSchedulerILb1ELb0ELb1ELi128EEEEEEEEEvNT_6ParamsE,"a",@progbits
	.sectionflags	@""
	.align	4
.nv.constant0._ZN7cutlass13device_kernelIN5flash19enable_sm80_to_sm89INS1_16FlashAttnFwdSm80INS1_25CollectiveMainloopFwdSm80ILi8ELi1ELb1EN4cute5tupleIJNS5_1CILi128EEENS7_ILi96EEES8_EEELi128ENS_10bfloat16_tEfNS_4arch4Sm80ELb0ELb1ELb1ELb1ELb0ELb0ELb1ELb0EEENS1_21CollectiveEpilogueFwdINS6_IJS8_S8_S9_EEENS6_IJNS7_ILi1EEESH_SH_EEESB_SD_Li256ELb1ELb1ELb0ELb0EEENS1_19SingleTileSchedulerILb1ELb0ELb1ELi128EEEEEEEEEvNT_6ParamsE:
	.zero		1576


//--------------------- .nv.constant0._ZN7cutlass13device_kernelIN5flash19enable_sm80_to_sm89INS1_16FlashAttnFwdSm80INS1_25CollectiveMainloopFwdSm80ILi8ELi1ELb1EN4cute5tupleIJNS5_1CILi128EEENS7_ILi96EEES8_EEELi128ENS_10bfloat16_tEfNS_4arch4Sm80ELb0ELb1ELb1ELb1ELb0ELb1ELb1ELb0EEENS1_21CollectiveEpilogueFwdINS6_IJS8_S8_S9_EEENS6_IJNS7_ILi1EEESH_SH_EEESB_SD_Li256ELb1ELb1ELb0ELb0EEENS1_19SingleTileSchedulerILb1ELb0ELb1ELi128EEEEEEEEEvNT_6ParamsE --------------------------
	.section	.nv.constant0._ZN7cutlass13device_kernelIN5flash19enable_sm80_to_sm89INS1_16FlashAttnFwdSm80INS1_25CollectiveMainloopFwdSm80ILi8ELi1ELb1EN4cute5tupleIJNS5_1CILi128EEENS7_ILi96EEES8_EEELi128ENS_10bfloat16_tEfNS_4arch4Sm80ELb0ELb1ELb1ELb1ELb0ELb1ELb1ELb0EEENS1_21CollectiveEpilogueFwdINS6_IJS8_S8_S9_EEENS6_IJNS7_ILi1EEESH_SH_EEESB_SD_Li256ELb1ELb1ELb0ELb0EEENS1_19SingleTileSchedulerILb1ELb0ELb1ELi128EEEEEEEEEvNT_6ParamsE,"a",@progbits
	.sectionflags	@""
	.align	4
.nv.constant0._ZN7cutlass13device_kernelIN5flash19enable_sm80_to_sm89INS1_16FlashAttnFwdSm80INS1_25CollectiveMainloopFwdSm80ILi8ELi1ELb1EN4cute5tupleIJNS5_1CILi128EEENS7_ILi96EEES8_EEELi128ENS_10bfloat16_tEfNS_4arch4Sm80ELb0ELb1ELb1ELb1ELb0ELb1ELb1ELb0EEENS1_21CollectiveEpilogueFwdINS6_IJS8_S8_S9_EEENS6_IJNS7_ILi1EEESH_SH_EEESB_SD_Li256ELb1ELb1ELb0ELb0EEENS1_19SingleTileSchedulerILb1ELb0ELb1ELi128EEEEEEEEEvNT_6ParamsE:
	.zero		1576


//--------------------- .nv.constant0._ZN7cutlass13device_kernelIN5flash19enable_sm80_to_sm89INS1_16FlashAttnFwdSm80INS1_25CollectiveMainloopFwdSm80ILi8ELi1ELb1EN4cute5tupleIJNS5_1CILi128EEES8_S8_EEELi128ENS_10bfloat16_tEfNS_4arch4Sm80ELb1ELb0ELb1ELb0ELb0ELb0ELb1ELb0EEENS1_21CollectiveEpilogueFwdIS9_NS6_IJNS7_ILi1EEESF_SF_EEESA_SC_Li256ELb0ELb1ELb0ELb0EEENS1_30DynamicPersistentTileSchedulerILi256ELi256ELb0ELb1ELb0EEEEEEEEEvNT_6ParamsE --------------------------
	.section	.nv.constant0._ZN7cutlass13device_kernelIN5flash19enable_sm80_to_sm89INS1_16FlashAttnFwdSm80INS1_25CollectiveMainloopFwdSm80ILi8ELi1ELb1EN4cute5tupleIJNS5_1CILi128EEES8_S8_EEELi128ENS_10bfloat16_tEfNS_4arch4Sm80ELb1ELb0ELb1ELb0ELb0ELb0ELb1ELb0EEENS1_21CollectiveEpilogueFwdIS9_NS6_IJNS7_ILi1EEESF_SF_EEESA_SC_Li256ELb0ELb1ELb0ELb0EEENS1_30DynamicPersistentTileSchedulerILi256ELi256ELb0ELb1ELb0EEEEEEEEEvNT_6ParamsE,"a",@progbits
	.sectionflags	@""
	.align	4
.nv.constant0._ZN7cutlass13device_kernelIN5flash19enable_sm80_to_sm89INS1_16FlashAttnFwdSm80INS1_25CollectiveMainloopFwdSm80ILi8ELi1ELb1EN4cute5tupleIJNS5_1CILi128EEES8_S8_EEELi128ENS_10bfloat16_tEfNS_4arch4Sm80ELb1ELb0ELb1ELb0ELb0ELb0ELb1ELb0EEENS1_21CollectiveEpilogueFwdIS9_NS6_IJNS7_ILi1EEESF_SF_EEESA_SC_Li256ELb0ELb1ELb0ELb0EEENS1_30DynamicPersistentTileSchedulerILi256ELi256ELb0ELb1ELb0EEEEEEEEEvNT_6ParamsE:
	.zero		1592


//--------------------- .nv.constant0._ZN7cutlass13device_kernelIN5flash19enable_sm80_to_sm89INS1_16FlashAttnFwdSm80INS1_25CollectiveMainloopFwdSm80ILi8ELi1ELb1EN4cute5tupleIJNS5_1CILi128EEES8_S8_EEELi128ENS_10bfloat16_tEfNS_4arch4Sm80ELb1ELb0ELb1ELb1ELb0ELb0ELb1ELb0EEENS1_21CollectiveEpilogueFwdIS9_NS6_IJNS7_ILi1EEESF_SF_EEESA_SC_Li256ELb1ELb1ELb0ELb0EEENS1_19SingleTileSchedulerILb1ELb0ELb1ELi128EEEEEEEEEvNT_6ParamsE --------------------------
	.section	.nv.constant0._ZN7cutlass13device_kernelIN5flash19enable_sm80_to_sm89INS1_16FlashAttnFwdSm80INS1_25CollectiveMainloopFwdSm80ILi8ELi1ELb1EN4cute5tupleIJNS5_1CILi128EEES8_S8_EEELi128ENS_10bfloat16_tEfNS_4arch4Sm80ELb1ELb0ELb1ELb1ELb0ELb0ELb1ELb0EEENS1_21CollectiveEpilogueFwdIS9_NS6_IJNS7_ILi1EEESF_SF_EEESA_SC_Li256ELb1ELb1ELb0ELb0EEENS1_19SingleTileSchedulerILb1ELb0ELb1ELi128EEEEEEEEEvNT_6ParamsE,"a",@progbits
	.sectionflags	@""
	.align	4
.nv.constant0._ZN7cutlass13device_kernelIN5flash19enable_sm80_to_sm89INS1_16FlashAttnFwdSm80INS1_25CollectiveMainloopFwdSm80ILi8ELi1ELb1EN4cute5tupleIJNS5_1CILi128EEES8_S8_EEELi128ENS_10bfloat16_tEfNS_4arch4Sm80ELb1ELb0ELb1ELb1ELb0ELb0ELb1ELb0EEENS1_21CollectiveEpilogueFwdIS9_NS6_IJNS7_ILi1EEESF_SF_EEESA_SC_Li256ELb1ELb1ELb0ELb0EEENS1_19SingleTileSchedulerILb1ELb0ELb1ELi128EEEEEEEEEvNT_6ParamsE:
	.zero		1576


//--------------------- .nv.constant0._ZN7cutlass13device_kernelIN5flash19enable_sm80_to_sm89INS1_16FlashAttnFwdSm80INS1_25CollectiveMainloopFwdSm80ILi8ELi1ELb1EN4cute5tupleIJNS5_1CILi128EEES8_S8_EEELi128ENS_10bfloat16_tEfNS_4arch4Sm80ELb1ELb0ELb1ELb1ELb0ELb1ELb1ELb0EEENS1_21CollectiveEpilogueFwdIS9_NS6_IJNS7_ILi1EEESF_SF_EEESA_SC_Li256ELb1ELb1ELb0ELb0EEENS1_19SingleTileSchedulerILb1ELb0ELb1ELi128EEEEEEEEEvNT_6ParamsE --------------------------
	.section	.nv.constant0._ZN7cutlass13device_kernelIN5flash19enable_sm80_to_sm89INS1_16FlashAttnFwdSm80INS1_25CollectiveMainloopFwdSm80ILi8ELi1ELb1EN4cute5tupleIJNS5_1CILi128EEES8_S8_EEELi128ENS_10bfloat16_tEfNS_4arch4Sm80ELb1ELb0ELb1ELb1ELb0ELb1ELb1ELb0EEENS1_21CollectiveEpilogueFwdIS9_NS6_IJNS7_ILi1EEESF_SF_EEESA_SC_Li256ELb1ELb1ELb0ELb0EEENS1_19SingleTileSchedulerILb1ELb0ELb1ELi128EEEEEEEEEvNT_6ParamsE,"a",@progbits
	.sectionflags	@""
	.align	4
.nv.constant0._ZN7cutlass13device_kernelIN5flash19enable_sm80_to_sm89INS1_16FlashAttnFwdSm80INS1_25CollectiveMainloopFwdSm80ILi8ELi1ELb1EN4cute5tupleIJNS5_1CILi128EEES8_S8_EEELi128ENS_10bfloat16_tEfNS_4arch4Sm80ELb1ELb0ELb1ELb1ELb0ELb1ELb1ELb0EEENS1_21CollectiveEpilogueFwdIS9_NS6_IJNS7_ILi1EEESF_SF_EEESA_SC_Li256ELb1ELb1ELb0ELb0EEENS1_19SingleTileSchedulerILb1ELb0ELb1ELi128EEEEEEEEEvNT_6ParamsE:
	.zero		1576


//--------------------- .nv.constant0._ZN7cutlass13device_kernelIN5flash19enable_sm80_to_sm89INS1_16FlashAttnFwdSm80INS1_25CollectiveMainloopFwdSm80ILi4ELi1ELb0EN4cute5tupleIJNS5_1CILi128EEENS7_ILi64EEES8_EEELi128ENS_10bfloat16_tEfNS_4arch4Sm80ELb0ELb0ELb1ELb0ELb0ELb0ELb1ELb0EEENS1_21CollectiveEpilogueFwdINS6_IJS8_S8_S9_EEENS6_IJNS7_ILi1EEESH_SH_EEESB_SD_Li128ELb0ELb1ELb0ELb0EEENS1_19SingleTileSchedulerILb0ELb0ELb1ELi128EEEEEEEEEvNT_6ParamsE --------------------------
	.section	.nv.constant0._ZN7cutlass13device_kernelIN5flash19enable_sm80_to_sm89INS1_16FlashAttnFwdSm80INS1_25CollectiveMainloopFwdSm80ILi4ELi1ELb0EN4cute5tupleIJNS5_1CILi128EEENS7_ILi64EEES8_EEELi128ENS_10bfloat16_tEfNS_4arch4Sm80ELb0ELb0ELb1ELb0ELb0ELb0ELb1ELb0EEENS1_21CollectiveEpilogueFwdINS6_IJS8_S8_S9_EEENS6_IJNS7_ILi1EEESH_SH_EEESB_SD_Li128ELb0ELb1ELb0ELb0EEENS1_19SingleTileSchedulerILb0ELb0ELb1ELi128EEEEEEEEEvNT_6ParamsE,"a",@progbits
	.sectionflags	@""
	.align	4
.nv.constant0._ZN7cutlass13device_kernelIN5flash19enable_sm80_to_sm89INS1_16FlashAttnFwdSm80INS1_25CollectiveMainloopFwdSm80ILi4ELi1ELb0EN4cute5tupleIJNS5_1CILi128EEENS7_ILi64EEES8_EEELi128ENS_10bfloat16_tEfNS_4arch4Sm80ELb0ELb0ELb1ELb0ELb0ELb0ELb1ELb0EEENS1_21CollectiveEpilogueFwdINS6_IJS8_S8_S9_EEENS6_IJNS7_ILi1EEESH_SH_EEESB_SD_Li128ELb0ELb1ELb0ELb0EEENS1_19SingleTileSchedulerILb0ELb0ELb1ELi128EEEEEEEEEvNT_6ParamsE:
	.zero		1576


//--------------------- .nv.constant0._ZN7cutlass13device_kernelIN5flash19enable_sm80_to_sm89INS1_16FlashAttnFwdSm80INS1_25CollectiveMainloopFwdSm80ILi4ELi1ELb0EN4cute5tupleIJNS5_1CILi128EEENS7_ILi64EEES8_EEELi128ENS_10bfloat16_tEfNS_4arch4Sm80ELb0ELb0ELb1ELb1ELb0ELb0ELb1ELb0EEENS1_21CollectiveEpilogueFwdINS6_IJS8_S8_S9_EEENS6_IJNS7_ILi1EEESH_SH_EEESB_SD_Li128ELb1ELb1ELb0ELb0EEENS1_19SingleTileSchedulerILb1ELb0ELb1ELi128EEEEEEEEEvNT_6ParamsE --------------------------
	.section	.nv.constant0._ZN7cutlass13device_kernelIN5flash19enable_sm80_to_sm89INS1_16FlashAttnFwdSm80INS1_25CollectiveMainloopFwdSm80ILi4ELi1ELb0EN4cute5tupleIJNS5_1CILi128EEENS7_ILi64EEES8_EEELi128ENS_10bfloat16_tEfNS_4arch4Sm80ELb0ELb0ELb1ELb1ELb0ELb0ELb1ELb0EEENS1_21CollectiveEpilogueFwdINS6_IJS8_S8_S9_EEENS6_IJNS7_ILi1EEESH_SH_EEESB_SD_Li128ELb1ELb1ELb0ELb0EEENS1_19SingleTileSchedulerILb1ELb0ELb1ELi128EEEEEEEEEvNT_6ParamsE,"a",@progbits
	.sectionflags	@""
	.align	4
.nv.constant0._ZN7cutlass13device_kernelIN5flash19enable_sm80_to_sm89INS1_16FlashAttnFwdSm80INS1_25CollectiveMainloopFwdSm80ILi4ELi1ELb0EN4cute5tupleIJNS5_1CILi128EEENS7_ILi64EEES8_EEELi128ENS_10bfloat16_tEfNS_4arch4Sm80ELb0ELb0ELb1ELb1ELb0ELb0ELb1ELb0EEENS1_21CollectiveEpilogueFwdINS6_IJS8_S8_S9_EEENS6_IJNS7_ILi1EEESH_SH_EEESB_SD_Li128ELb1ELb1ELb0ELb0EEENS1_19SingleTileSchedulerILb1ELb0ELb1ELi128EEEEEEEEEvNT_6ParamsE:
	.zero		1576


//--------------------- .nv.constant0._ZN7cutlass13device_kernelIN5flash19enable_sm80_to_sm89INS1_16FlashAttnFwdSm80INS1_25CollectiveMainloopFwdSm80ILi4ELi1ELb0EN4cute5tupleIJNS5_1CILi128EEENS7_ILi64EEES8_EEELi128ENS_10bfloat16_tEfNS_4arch4Sm80ELb0ELb0ELb1ELb1ELb0ELb1ELb1ELb0EEENS1_21CollectiveEpilogueFwdINS6_IJS8_S8_S9_EEENS6_IJNS7_ILi1EEESH_SH_EEESB_SD_Li128ELb1ELb1ELb0ELb0EEENS1_19SingleTileSchedulerILb1ELb0ELb1ELi128EEEEEEEEEvNT_6ParamsE --------------------------
	.section	.nv.constant0._ZN7cutlass13device_kernelIN5flash19enable_sm80_to_sm89INS1_16FlashAttnFwdSm80INS1_25CollectiveMainloopFwdSm80ILi4ELi1ELb0EN4cute5tupleIJNS5_1CILi128EEENS7_ILi64EEES8_EEELi128ENS_10bfloat16_tEfNS_4arch4Sm80ELb0ELb0ELb1ELb1ELb0ELb1ELb1ELb0EEENS1_21CollectiveEpilogueFwdINS6_IJS8_S8_S9_EEENS6_IJNS7_ILi1EEESH_SH_EEESB_SD_Li128ELb1ELb1ELb0ELb0EEENS1_19SingleTileSchedulerILb1ELb0ELb1ELi128EEEEEEEEEvNT_6ParamsE,"a",@progbits
	.sectionflags	@""
	.align	4
.nv.constant0._ZN7cutlass13device_kernelIN5flash19enable_sm80_to_sm89INS1_16FlashAttnFwdSm80INS1_25CollectiveMainloopFwdSm80ILi4ELi1ELb0EN4cute5tupleIJNS5_1CILi128EEENS7_ILi64EEES8_EEELi128ENS_10bfloat16_tEfNS_4arch4Sm80ELb0ELb0ELb1ELb1ELb0ELb1ELb1ELb0EEENS1_21CollectiveEpilogueFwdINS6_IJS8_S8_S9_EEENS6_IJNS7_ILi1EEESH_SH_EEESB_SD_Li128ELb1ELb1ELb0ELb0EEENS1_19SingleTileSchedulerILb1ELb0ELb1ELi128EEEEEEEEEvNT_6ParamsE:
	.zero		1576


//--------------------- .nv.constant0._ZN7cutlass13device_kernelIN5flash19enable_sm80_to_sm89INS1_16FlashAttnFwdSm80INS1_25CollectiveMainloopFwdSm80ILi4ELi1ELb0EN4cute5tupleIJNS5_1CILi128EEENS7_ILi48EEES8_EEELi128ENS_10bfloat16_tEfNS_4arch4Sm80ELb0ELb1ELb1ELb0ELb0ELb0ELb1ELb0EEENS1_21CollectiveEpilogueFwdINS6_IJS8_S8_S9_EEENS6_IJNS7_ILi1EEESH_SH_EEESB_SD_Li128ELb0ELb1ELb0ELb0EEENS1_19SingleTileSchedulerILb0ELb0ELb1ELi128EEEEEEEEEvNT_6ParamsE --------------------------
	.section	.nv.constant0._ZN7cutlass13device_kernelIN5flash19enable_sm80_to_sm89INS1_16FlashAttnFwdSm80INS1_25CollectiveMainloopFwdSm80ILi4ELi1ELb0EN4cute5tupleIJNS5_1CILi128EEENS7_ILi48EEES8_EEELi128ENS_10bfloat16_tEfNS_4arch4Sm80ELb0ELb1ELb1ELb0ELb0ELb0ELb1ELb0EEENS1_21CollectiveEpilogueFwdINS6_IJS8_S8_S9_EEENS6_IJNS7_ILi1EEESH_SH_EEESB_SD_Li128ELb0ELb1ELb0ELb0EEENS1_19SingleTileSchedulerILb0ELb0ELb1ELi128EEEEEEEEEvNT_6ParamsE,"a",@progbits
	.sectionflags	@""
	.align	4
.nv.constant0._ZN7cutlass13device_kernelIN5flash19enable_sm80_to_sm89INS1_16FlashAttnFwdSm80INS1_25CollectiveMainloopFwdSm80ILi4ELi1ELb0EN4cute5tupleIJNS5_1CILi128EEENS7_ILi48EEES8_EEELi128ENS_10bfloat16_tEfNS_4arch4Sm80ELb0ELb1ELb1ELb0ELb0ELb0ELb1ELb0EEENS1_21CollectiveEpilogueFwdINS6_IJS8_S8_S9_EEENS6_IJNS7_ILi1EEESH_SH_EEESB_SD_Li128ELb0ELb1ELb0ELb0EEENS1_19SingleTileSchedulerILb0ELb0ELb1ELi128EEEEEEEEEvNT_6ParamsE:
	.zero		1576


//--------------------- .nv.constant0._ZN7cutlass13device_kernelIN5flash19enable_sm80_to_sm89INS1_16FlashAttnFwdSm80INS1_25CollectiveMainloopFwdSm80ILi4ELi1ELb0EN4cute5tupleIJNS5_1CILi128EEENS7_ILi48EEES8_EEELi128ENS_10bfloat16_tEfNS_4arch4Sm80ELb0ELb1ELb1ELb1ELb0ELb0ELb1ELb0EEENS1_21CollectiveEpilogueFwdINS6_IJS8_S8_S9_EEENS6_IJNS7_ILi1EEESH_SH_EEESB_SD_Li128ELb1ELb1ELb0ELb0EEENS1_19SingleTileSchedulerILb1ELb0ELb1ELi128EEEEEEEEEvNT_6ParamsE --------------------------
	.section	.nv.constant0._ZN7cutlass13device_kernelIN5flash19enable_sm80_to_sm89INS1_16FlashAttnFwdSm80INS1_25CollectiveMainloopFwdSm80ILi4ELi1ELb0EN4cute5tupleIJNS5_1CILi128EEENS7_ILi48EEES8_EEELi128ENS_10bfloat16_tEfNS_4arch4Sm80ELb0ELb1ELb1ELb1ELb0ELb0ELb1ELb0EEENS1_21CollectiveEpilogueFwdINS6_IJS8_S8_S9_EEENS6_IJNS7_ILi1EEESH_SH_EEESB_SD_Li128ELb1ELb1ELb0ELb0EEENS1_19SingleTileSchedulerILb1ELb0ELb1ELi128EEEEEEEEEvNT_6ParamsE,"a",@progbits
	.sectionflags	@""
	.align	4
.nv.constant0._ZN7cutlass13device_kernelIN5flash19enable_sm80_to_sm89INS1_16FlashAttnFwdSm80INS1_25CollectiveMainloopFwdSm80ILi4ELi1ELb0EN4cute5tupleIJNS5_1CILi128EEENS7_ILi48EEES8_EEELi128ENS_10bfloat16_tEfNS_4arch4Sm80ELb0ELb1ELb1ELb1ELb0ELb0ELb1ELb0EEENS1_21CollectiveEpilogueFwdINS6_IJS8_S8_S9_EEENS6_IJNS7_ILi1EEESH_SH_EEESB_SD_Li128ELb1ELb1ELb0ELb0EEENS1_19SingleTileSchedulerILb1ELb0ELb1ELi128EEEEEEEEEvNT_6ParamsE:
	.zero		1576


//--------------------- .nv.constant0._ZN7cutlass13device_kernelIN5flash19enable_sm80_to_sm89INS1_16FlashAttnFwdSm80INS1_25CollectiveMainloopFwdSm80ILi4ELi1ELb0EN4cute5tupleIJNS5_1CILi128EEENS7_ILi48EEES8_EEELi128ENS_10bfloat16_tEfNS_4arch4Sm80ELb0ELb1ELb1ELb1ELb0ELb1ELb1ELb0EEENS1_21CollectiveEpilogueFwdINS6_IJS8_S8_S9_EEENS6_IJNS7_ILi1EEESH_SH_EEESB_SD_Li128ELb1ELb1ELb0ELb0EEENS1_19SingleTileSchedulerILb1ELb0ELb1ELi128EEEEEEEEEvNT_6ParamsE --------------------------
	.section	.nv.constant0._ZN7cutlass13device_kernelIN5flash19enable_sm80_to_sm89INS1_16FlashAttnFwdSm80INS1_25CollectiveMainloopFwdSm80ILi4ELi1ELb0EN4cute5tupleIJNS5_1CILi128EEENS7_ILi48EEES8_EEELi128ENS_10bfloat16_tEfNS_4arch4Sm80ELb0ELb1ELb1ELb1ELb0ELb1ELb1ELb0EEENS1_21CollectiveEpilogueFwdINS6_IJS8_S8_S9_EEENS6_IJNS7_ILi1EEESH_SH_EEESB_SD_Li128ELb1ELb1ELb0ELb0EEENS1_19SingleTileSchedulerILb1ELb0ELb1ELi128EEEEEEEEEvNT_6ParamsE,"a",@progbits
	.sectionflags	@""
	.align	4
.nv.constant0._ZN7cutlass13device_kernelIN5flash19enable_sm80_to_sm89INS1_16FlashAttnFwdSm80INS1_25CollectiveMainloopFwdSm80ILi4ELi1ELb0EN4cute5tupleIJNS5_1CILi128EEENS7_ILi48EEES8_EEELi128ENS_10bfloat16_tEfNS_4arch4Sm80ELb0ELb1ELb1ELb1ELb0ELb1ELb1ELb0EEENS1_21CollectiveEpilogueFwdINS6_IJS8_S8_S9_EEENS6_IJNS7_ILi1EEESH_SH_EEESB_SD_Li128ELb1ELb1ELb0ELb0EEENS1_19SingleTileSchedulerILb1ELb0ELb1ELi128EEEEEEEEEvNT_6ParamsE:
	.zero		1576


//--------------------- .nv.constant0._ZN7cutlass13device_kernelIN5flash19enable_sm80_to_sm89INS1_16FlashAttnFwdSm80INS1_25CollectiveMainloopFwdSm80ILi4ELi1ELb0EN4cute5tupleIJNS5_1CILi128EEENS7_ILi64EEES8_EEELi128ENS_10bfloat16_tEfNS_4arch4Sm80ELb1ELb0ELb1ELb0ELb0ELb0ELb1ELb0EEENS1_21CollectiveEpilogueFwdINS6_IJS8_S8_S9_EEENS6_IJNS7_ILi1EEESH_SH_EEESB_SD_Li128ELb0ELb1ELb0ELb0EEENS1_30DynamicPersistentTileSchedulerILi128ELi128ELb0ELb1ELb0EEEEEEEEEvNT_6ParamsE --------------------------
	.section	.nv.constant0._ZN7cutlass13device_kernelIN5flash19enable_sm80_to_sm89INS1_16FlashAttnFwdSm80INS1_25CollectiveMainloopFwdSm80ILi4ELi1ELb0EN4cute5tupleIJNS5_1CILi128EEENS7_ILi64EEES8_EEELi128ENS_10bfloat16_tEfNS_4arch4Sm80ELb1ELb0ELb1ELb0ELb0ELb0ELb1ELb0EEENS1_21CollectiveEpilogueFwdINS6_IJS8_S8_S9_EEENS6_IJNS7_ILi1EEESH_SH_EEESB_SD_Li128ELb0ELb1ELb0ELb0EEENS1_30DynamicPersistentTileSchedulerILi128ELi128ELb0ELb1ELb0EEEEEEEEEvNT_6ParamsE,"a",@progbits
	.sectionflags	@""
	.align	4
.nv.constant0._ZN7cutlass13device_kernelIN5flash19enable_sm80_to_sm89INS1_16FlashAttnFwdSm80INS1_25CollectiveMainloopFwdSm80ILi4ELi1ELb0EN4cute5tupleIJNS5_1CILi128EEENS7_ILi64EEES8_EEELi128ENS_10bfloat16_tEfNS_4arch4Sm80ELb1ELb0ELb1ELb0ELb0ELb0ELb1ELb0EEENS1_21CollectiveEpilogueFwdINS6_IJS8_S8_S9_EEENS6_IJNS7_ILi1EEESH_SH_EEESB_SD_Li128ELb0ELb1ELb0ELb0EEENS1_30DynamicPersistentTileSchedulerILi128ELi128ELb0ELb1ELb0EEEEEEEEEvNT_6ParamsE:
	.zero		1592


//--------------------- .nv.constant0._ZN7cutlass13device_kernelIN5flash19enable_sm80_to_sm89INS1_16FlashAttnFwdSm80INS1_25CollectiveMainloopFwdSm80ILi4ELi1ELb0EN4cute5tupleIJNS5_1CILi128EEENS7_ILi64EEES8_EEELi128ENS_10bfloat16_tEfNS_4arch4Sm80ELb1ELb0ELb1ELb1ELb0ELb0ELb1ELb0EEENS1_21CollectiveEpilogueFwdINS6_IJS8_S8_S9_EEENS6_IJNS7_ILi1EEESH_SH_EEESB_SD_Li128ELb1ELb1ELb0ELb0EEENS1_19SingleTileSchedulerILb1ELb0ELb1ELi128EEEEEEEEEvNT_6ParamsE --------------------------
	.section	.nv.constant0._ZN7cutlass13device_kernelIN5flash19enable_sm80_to_sm89INS1_16FlashAttnFwdSm80INS1_25CollectiveMainloopFwdSm80ILi4ELi1ELb0EN4cute5tupleIJNS5_1CILi128EEENS7_ILi64EEES8_EEELi128ENS_10bfloat16_tEfNS_4arch4Sm80ELb1ELb0ELb1ELb1ELb0ELb0ELb1ELb0EEENS1_21CollectiveEpilogueFwdINS6_IJS8_S8_S9_EEENS6_IJNS7_ILi1EEESH_SH_EEESB_SD_Li128ELb1ELb1ELb0ELb0EEENS1_19SingleTileSchedulerILb1ELb0ELb1ELi128EEEEEEEEEvNT_6ParamsE,"a",@progbits
	.sectionflags	@""
	.align	4
.nv.constant0._ZN7cutlass13device_kernelIN5flash19enable_sm80_to_sm89INS1_16FlashAttnFwdSm80INS1_25CollectiveMainloopFwdSm80ILi4ELi1ELb0EN4cute5tupleIJNS5_1CILi128EEENS7_ILi64EEES8_EEELi128ENS_10bfloat16_tEfNS_4arch4Sm80ELb1ELb0ELb1ELb1ELb0ELb0ELb1ELb0EEENS1_21CollectiveEpilogueFwdINS6_IJS8_S8_S9_EEENS6_IJNS7_ILi1EEESH_SH_EEESB_SD_Li128ELb1ELb1ELb0ELb0EEENS1_19SingleTileSchedulerILb1ELb0ELb1ELi128EEEEEEEEEvNT_6ParamsE:
	.zero		1576


//--------------------- .nv.constant0._ZN7cutlass13device_kernelIN5flash19enable_sm80_to_sm89INS1_16FlashAttnFwdSm80INS1_25CollectiveMainloopFwdSm80ILi4ELi1ELb0EN4cute5tupleIJNS5_1CILi128EEENS7_ILi64EEES8_EEELi128ENS_10bfloat16_tEfNS_4arch4Sm80ELb1ELb0ELb1ELb1ELb0ELb1ELb1ELb0EEENS1_21CollectiveEpilogueFwdINS6_IJS8_S8_S9_EEENS6_IJNS7_ILi1EEESH_SH_EEESB_SD_Li128ELb1ELb1ELb0ELb0EEENS1_19SingleTileSchedulerILb1ELb0ELb1ELi128EEEEEEEEEvNT_6ParamsE --------------------------
	.section	.nv.constant0._ZN7cutlass13device_kernelIN5flash19enable_sm80_to_sm89INS1_16FlashAttnFwdSm80INS1_25CollectiveMainloopFwdSm80ILi4ELi1ELb0EN4cute5tupleIJNS5_1CILi128EEENS7_ILi64EEES8_EEELi128ENS_10bfloat16_tEfNS_4arch4Sm80ELb1ELb0ELb1ELb1ELb0ELb1ELb1ELb0EEENS1_21CollectiveEpilogueFwdINS6_IJS8_S8_S9_EEENS6_IJNS7_ILi1EEESH_SH_EEESB_SD_Li128ELb1ELb1ELb0ELb0EEENS1_19SingleTileSchedulerILb1ELb0ELb1ELi128EEEEEEEEEvNT_6ParamsE,"a",@progbits
	.sectionflags	@""
	.align	4
.nv.constant0._ZN7cutlass13device_kernelIN5flash19enable_sm80_to_sm89INS1_16FlashAttnFwdSm80INS1_25CollectiveMainloopFwdSm80ILi4ELi1ELb0EN4cute5tupleIJNS5_1CILi128EEENS7_ILi64EEES8_EEELi128ENS_10bfloat16_tEfNS_4arch4Sm80ELb1ELb0ELb1ELb1ELb0ELb1ELb1ELb0EEENS1_21CollectiveEpilogueFwdINS6_IJS8_S8_S9_EEENS6_IJNS7_ILi1EEESH_SH_EEESB_SD_Li128ELb1ELb1ELb0ELb0EEENS1_19SingleTileSchedulerILb1ELb0ELb1ELi128EEEEEEEEEvNT_6ParamsE:
	.zero		1576


//--------------------- .nv.constant0._ZN7cutlass13device_kernelIN5flash19enable_sm80_to_sm89INS1_16FlashAttnFwdSm80INS1_25CollectiveMainloopFwdSm80ILi8ELi1ELb1EN4cute5tupleIJNS5_1CILi128EEES8_S8_EEELi128ENS_10bfloat16_tEfNS_4arch4Sm80ELb0ELb0ELb0ELb0ELb0ELb0ELb1ELb0EEENS1_21CollectiveEpilogueFwdIS9_NS6_IJNS7_ILi1EEESF_SF_EEESA_SC_Li256ELb0ELb1ELb0ELb0EEENS1_19SingleTileSchedulerILb0ELb0ELb1ELi128EEEEEEEEEvNT_6ParamsE --------------------------
	.section	.nv.constant0._ZN7cutlass13device_kernelIN5flash19enable_sm80_to_sm89INS1_16FlashAttnFwdSm80INS1_25CollectiveMainloopFwdSm80ILi8ELi1ELb1EN4cute5tupleIJNS5_1CILi128EEES8_S8_EEELi128ENS_10bfloat16_tEfNS_4arch4Sm80ELb0ELb0ELb0ELb0ELb0ELb0ELb1ELb0EEENS1_21CollectiveEpilogueFwdIS9_NS6_IJNS7_ILi1EEESF_SF_EEESA_SC_Li256ELb0ELb1ELb0ELb0EEENS1_19SingleTileSchedulerILb0ELb0ELb1ELi128EEEEEEEEEvNT_6ParamsE,"a",@progbits
	.sectionflags	@""
	.align	4
.nv.constant0._ZN7cutlass13device_kernelIN5flash19enable_sm80_to_sm89INS1_16FlashAttnFwdSm80INS1_25CollectiveMainloopFwdSm80ILi8ELi1ELb1EN4cute5tupleIJNS5_1CILi128EEES8_S8_EEELi128ENS_10bfloat16_tEfNS_4arch4Sm80ELb0ELb0ELb0ELb0ELb0ELb0ELb1ELb0EEENS1_21CollectiveEpilogueFwdIS9_NS6_IJNS7_ILi1EEESF_SF_EEESA_SC_Li256ELb0ELb1ELb0ELb0EEENS1_19SingleTileSchedulerILb0ELb0ELb1ELi128EEEEEEEEEvNT_6ParamsE:
	.zero		1576


//--------------------- .nv.constant0._ZN7cutlass13device_kernelIN5flash19enable_sm80_to_sm89INS1_16FlashAttnFwdSm80INS1_25CollectiveMainloopFwdSm80ILi8ELi1ELb1EN4cute5tupleIJNS5_1CILi128EEES8_S8_EEELi128ENS_10bfloat16_tEfNS_4arch4Sm80ELb0ELb0ELb0ELb1ELb0ELb0ELb1ELb0EEENS1_21CollectiveEpilogueFwdIS9_NS6_IJNS7_ILi1EEESF_SF_EEESA_SC_Li256ELb1ELb1ELb0ELb0EEENS1_19SingleTileSchedulerILb1ELb0ELb1ELi128EEEEEEEEEvNT_6ParamsE --------------------------
	.section	.nv.constant0._ZN7cutlass13device_kernelIN5flash19enable_sm80_to_sm89INS1_16FlashAttnFwdSm80INS1_25CollectiveMainloopFwdSm80ILi8ELi1ELb1EN4cute5tupleIJNS5_1CILi128EEES8_S8_EEELi128ENS_10bfloat16_tEfNS_4arch4Sm80ELb0ELb0ELb0ELb1ELb0ELb0ELb1ELb0EEENS1_21CollectiveEpilogueFwdIS9_NS6_IJNS7_ILi1EEESF_SF_EEESA_SC_Li256ELb1ELb1ELb0ELb0EEENS1_19SingleTileSchedulerILb1ELb0ELb1ELi128EEEEEEEEEvNT_6ParamsE,"a",@progbits
	.sectionflags	@""
	.align	4
.nv.constant0._ZN7cutlass13device_kernelIN5flash19enable_sm80_to_sm89INS1_16FlashAttnFwdSm80INS1_25CollectiveMainloopFwdSm80ILi8ELi1ELb1EN4cute5tupleIJNS5_1CILi128EEES8_S8_EEELi128ENS_10bfloat16_tEfNS_4arch4Sm80ELb0ELb0ELb0ELb1ELb0ELb0ELb1ELb0EEENS1_21CollectiveEpilogueFwdIS9_NS6_IJNS7_ILi1EEESF_SF_EEESA_SC_Li256ELb1ELb1ELb0ELb0EEENS1_19SingleTileSchedulerILb1ELb0ELb1ELi128EEEEEEEEEvNT_6ParamsE:
	.zero		1576


//--------------------- .nv.constant0._ZN7cutlass13device_kernelIN5flash19enable_sm80_to_sm89INS1_16FlashAttnFwdSm80INS1_25CollectiveMainloopFwdSm80ILi8ELi1ELb1EN4cute5tupleIJNS5_1CILi128EEES8_S8_EEELi128ENS_10bfloat16_tEfNS_4arch4Sm80ELb0ELb0ELb0ELb1ELb0ELb1ELb1ELb0EEENS1_21CollectiveEpilogueFwdIS9_NS6_IJNS7_ILi1EEESF_SF_EEESA_SC_Li256ELb1ELb1ELb0ELb0EEENS1_19SingleTileSchedulerILb1ELb0ELb1ELi128EEEEEEEEEvNT_6ParamsE --------------------------
	.section	.nv.constant0._ZN7cutlass13device_kernelIN5flash19enable_sm80_to_sm89INS1_16FlashAttnFwdSm80INS1_25CollectiveMainloopFwdSm80ILi8ELi1ELb1EN4cute5tupleIJNS5_1CILi128EEES8_S8_EEELi128ENS_10bfloat16_tEfNS_4arch4Sm80ELb0ELb0ELb0ELb1ELb0ELb1ELb1ELb0EEENS1_21CollectiveEpilogueFwdIS9_NS6_IJNS7_ILi1EEESF_SF_EEESA_SC_Li256ELb1ELb1ELb0ELb0EEENS1_19SingleTileSchedulerILb1ELb0ELb1ELi128EEEEEEEEEvNT_6ParamsE,"a",@progbits
	.sectionflags	@""
	.align	4
.nv.constant0._ZN7cutlass13device_kernelIN5flash19enable_sm80_to_sm89INS1_16FlashAttnFwdSm80INS1_25CollectiveMainloopFwdSm80ILi8ELi1ELb1EN4cute5tupleIJNS5_1CILi128EEES8_S8_EEELi128ENS_10bfloat16_tEfNS_4arch4Sm80ELb0ELb0ELb0ELb1ELb0ELb1ELb1ELb0EEENS1_21CollectiveEpilogueFwdIS9_NS6_IJNS7_ILi1EEESF_SF_EEESA_SC_Li256ELb1ELb1ELb0ELb0EEENS1_19SingleTileSchedulerILb1ELb0ELb1ELi128EEEEEEEEEvNT_6ParamsE:
	.zero		1576


//--------------------- .nv.constant0._ZN7cutlass13device_kernelIN5flash19enable_sm80_to_sm89INS1_16FlashAttnFwdSm80INS1_25CollectiveMainloopFwdSm80ILi8ELi1ELb1EN4cute5tupleIJNS5_1CILi128EEENS7_ILi96EEES8_EEELi128ENS_10bfloat16_tEfNS_4arch4Sm80ELb0ELb1ELb0ELb0ELb0ELb0ELb1ELb0EEENS1_21CollectiveEpilogueFwdINS6_IJS8_S8_S9_EEENS6_IJNS7_ILi1EEESH_SH_EEESB_SD_Li256ELb0ELb1ELb0ELb0EEENS1_19SingleTileSchedulerILb0ELb0ELb1ELi128EEEEEEEEEvNT_6ParamsE --------------------------
	.section	.nv.constant0._ZN7cutlass13device_kernelIN5flash19enable_sm80_to_sm89INS1_16FlashAttnFwdSm80INS1_25CollectiveMainloopFwdSm80ILi8ELi1ELb1EN4cute5tupleIJNS5_1CILi128EEENS7_ILi96EEES8_EEELi128ENS_10bfloat16_tEfNS_4arch4Sm80ELb0ELb1ELb0ELb0ELb0ELb0ELb1ELb0EEENS1_21CollectiveEpilogueFwdINS6_IJS8_S8_S9_EEENS6_IJNS7_ILi1EEESH_SH_EEESB_SD_Li256ELb0ELb1ELb0ELb0EEENS1_19SingleTileSchedulerILb0ELb0ELb1ELi128EEEEEEEEEvNT_6ParamsE,"a",@progbits
	.sectionflags	@""
	.align	4
.nv.constant0._ZN7cutlass13device_kernelIN5flash19enable_sm80_to_sm89INS1_16FlashAttnFwdSm80INS1_25CollectiveMainloopFwdSm80ILi8ELi1ELb1EN4cute5tupleIJNS5_1CILi128EEENS7_ILi96EEES8_EEELi128ENS_10bfloat16_tEfNS_4arch4Sm80ELb0ELb1ELb0ELb0ELb0ELb0ELb1ELb0EEENS1_21CollectiveEpilogueFwdINS6_IJS8_S8_S9_EEENS6_IJNS7_ILi1EEESH_SH_EEESB_SD_Li256ELb0ELb1ELb0ELb0EEENS1_19SingleTileSchedulerILb0ELb0ELb1ELi128EEEEEEEEEvNT_6ParamsE:
	.zero		1576


//--------------------- .nv.constant0._ZN7cutlass13device_kernelIN5flash19enable_sm80_to_sm89INS1_16FlashAttnFwdSm80INS1_25CollectiveMainloopFwdSm80ILi8ELi1ELb1EN4cute5tupleIJNS5_1CILi128EEENS7_ILi96EEES8_EEELi128ENS_10bfloat16_tEfNS_4arch4Sm80ELb0ELb1ELb0ELb1ELb0ELb0ELb1ELb0EEENS1_21CollectiveEpilogueFwdINS6_IJS8_S8_S9_EEENS6_IJNS7_ILi1EEESH_SH_EEESB_SD_Li256ELb1ELb1ELb0ELb0EEENS1_19SingleTileSchedulerILb1ELb0ELb1ELi128EEEEEEEEEvNT_6ParamsE --------------------------
	.section	.nv.constant0._ZN7cutlass13device_kernelIN5flash19enable_sm80_to_sm89INS1_16FlashAttnFwdSm80INS1_25CollectiveMainloopFwdSm80ILi8ELi1ELb1EN4cute5tupleIJNS5_1CILi128EEENS7_ILi96EEES8_EEELi128ENS_10bfloat16_tEfNS_4arch4Sm80ELb0ELb1ELb0ELb1ELb0ELb0ELb1ELb0EEENS1_21CollectiveEpilogueFwdINS6_IJS8_S8_S9_EEENS6_IJNS7_ILi1EEESH_SH_EEESB_SD_Li256ELb1ELb1ELb0ELb0EEENS1_19SingleTileSchedulerILb1ELb0ELb1ELi128EEEEEEEEEvNT_6ParamsE,"a",@progbits
	.sectionflags	@""
	.align	4
.nv.constant0._ZN7cutlass13device_kernelIN5flash19enable_sm80_to_sm89INS1_16FlashAttnFwdSm80INS1_25CollectiveMainloopFwdSm80ILi8ELi1ELb1EN4cute5tupleIJNS5_1CILi128EEENS7_ILi96EEES8_EEELi128ENS_10bfloat16_tEfNS_4arch4Sm80ELb0ELb1ELb0ELb1ELb0ELb0ELb1ELb0EEENS1_21CollectiveEpilogueFwdINS6_IJS8_S8_S9_EEENS6_IJNS7_ILi1EEESH_SH_EEESB_SD_Li256ELb1ELb1ELb0ELb0EEENS1_19SingleTileSchedulerILb1ELb0ELb1ELi128EEEEEEEEEvNT_6ParamsE:
	.zero		1576


//--------------------- .nv.constant0._ZN7cutlass13device_kernelIN5flash19enable_sm80_to_sm89INS1_16FlashAttnFwdSm80INS1_25CollectiveMainloopFwdSm80ILi8ELi1ELb1EN4cute5tupleIJNS5_1CILi128EEENS7_ILi96EEES8_EEELi128ENS_10bfloat16_tEfNS_4arch4Sm80ELb0ELb1ELb0ELb1ELb0ELb1ELb1ELb0EEENS1_21CollectiveEpilogueFwdINS6_IJS8_S8_S9_EEENS6_IJNS7_ILi1EEESH_SH_EEESB_SD_Li256ELb1ELb1ELb0ELb0EEENS1_19SingleTileSchedulerILb1ELb0ELb1ELi128EEEEEEEEEvNT_6ParamsE --------------------------
	.section	.nv.constant0._ZN7cutlass13device_kernelIN5flash19enable_sm80_to_sm89INS1_16FlashAttnFwdSm80INS1_25CollectiveMainloopFwdSm80ILi8ELi1ELb1EN4cute5tupleIJNS5_1CILi128EEENS7_ILi96EEES8_EEELi128ENS_10bfloat16_tEfNS_4arch4Sm80ELb0ELb1ELb0ELb1ELb0ELb1ELb1ELb0EEENS1_21CollectiveEpilogueFwdINS6_IJS8_S8_S9_EEENS6_IJNS7_ILi1EEESH_SH_EEESB_SD_Li256ELb1ELb1ELb0ELb0EEENS1_19SingleTileSchedulerILb1ELb0ELb1ELi128EEEEEEEEEvNT_6ParamsE,"a",@progbits
	.sectionflags	@""
	.align	4
.nv.constant0._ZN7cutlass13device_kernelIN5flash19enable_sm80_to_sm89INS1_16FlashAttnFwdSm80INS1_25CollectiveMainloopFwdSm80ILi8ELi1ELb1EN4cute5tupleIJNS5_1CILi128EEENS7_ILi96EEES8_EEELi128ENS_10bfloat16_tEfNS_4arch4Sm80ELb0ELb1ELb0ELb1ELb0ELb1ELb1ELb0EEENS1_21CollectiveEpilogueFwdINS6_IJS8_S8_S9_EEENS6_IJNS7_ILi1EEESH_SH_EEESB_SD_Li256ELb1ELb1ELb0ELb0EEENS1_19SingleTileSchedulerILb1ELb0ELb1ELi128EEEEEEEEEvNT_6ParamsE:
	.zero		1576


//--------------------- .nv.constant0._ZN7cutlass13device_kernelIN5flash19enable_sm80_to_sm89INS1_16FlashAttnFwdSm80INS1_25CollectiveMainloopFwdSm80ILi8ELi1ELb1EN4cute5tupleIJNS5_1CILi128EEES8_S8_EEELi128ENS_10bfloat16_tEfNS_4arch4Sm80ELb1ELb0ELb0ELb0ELb0ELb0ELb1ELb0EEENS1_21CollectiveEpilogueFwdIS9_NS6_IJNS7_ILi1EEESF_SF_EEESA_SC_Li256ELb0ELb1ELb0ELb0EEENS1_30DynamicPersistentTileSchedulerILi256ELi256ELb0ELb1ELb0EEEEEEEEEvNT_6ParamsE --------------------------
	.section	.nv.constant0._ZN7cutlass13device_kernelIN5flash19enable_sm80_to_sm89INS1_16FlashAttnFwdSm80INS1_25CollectiveMainloopFwdSm80ILi8ELi1ELb1EN4cute5tupleIJNS5_1CILi128EEES8_S8_EEELi128ENS_10bfloat16_tEfNS_4arch4Sm80ELb1ELb0ELb0ELb0ELb0ELb0ELb1ELb0EEENS1_21CollectiveEpilogueFwdIS9_NS6_IJNS7_ILi1EEESF_SF_EEESA_SC_Li256ELb0ELb1ELb0ELb0EEENS1_30DynamicPersistentTileSchedulerILi256ELi256ELb0ELb1ELb0EEEEEEEEEvNT_6ParamsE,"a",@progbits
	.sectionflags	@""
	.align	4
.nv.constant0._ZN7cutlass13device_kernelIN5flash19enable_sm80_to_sm89INS1_16FlashAttnFwdSm80INS1_25CollectiveMainloopFwdSm80ILi8ELi1ELb1EN4cute5tupleIJNS5_1CILi128EEES8_S8_EEELi128ENS_10bfloat16_tEfNS_4arch4Sm80ELb1ELb0ELb0ELb0ELb0ELb0ELb1ELb0EEENS1_21CollectiveEpilogueFwdIS9_NS6_IJNS7_ILi1EEESF_SF_EEESA_SC_Li256ELb0ELb1ELb0ELb0EEENS1_30DynamicPersistentTileSchedulerILi256ELi256ELb0ELb1ELb0EEEEEEEEEvNT_6ParamsE:
	.zero		1592


//--------------------- .nv.constant0._ZN7cutlass13device_kernelIN5flash19enable_sm80_to_sm89INS1_16FlashAttnFwdSm80INS1_25CollectiveMainloopFwdSm80ILi8ELi1ELb1EN4cute5tupleIJNS5_1CILi128EEES8_S8_EEELi128ENS_10bfloat16_tEfNS_4arch4Sm80ELb1ELb0ELb0ELb1ELb0ELb0ELb1ELb0EEENS1_21CollectiveEpilogueFwdIS9_NS6_IJNS7_ILi1EEESF_SF_EEESA_SC_Li256ELb1ELb1ELb0ELb0EEENS1_19SingleTileSchedulerILb1ELb0ELb1ELi128EEEEEEEEEvNT_6ParamsE --------------------------
	.section	.nv.constant0._ZN7cutlass13device_kernelIN5flash19enable_sm80_to_sm89INS1_16FlashAttnFwdSm80INS1_25CollectiveMainloopFwdSm80ILi8ELi1ELb1EN4cute5tupleIJNS5_1CILi128EEES8_S8_EEELi128ENS_10bfloat16_tEfNS_4arch4Sm80ELb1ELb0ELb0ELb1ELb0ELb0ELb1ELb0EEENS1_21CollectiveEpilogueFwdIS9_NS6_IJNS7_ILi1EEESF_SF_EEESA_SC_Li256ELb1ELb1ELb0ELb0EEENS1_19SingleTileSchedulerILb1ELb0ELb1ELi128EEEEEEEEEvNT_6ParamsE,"a",@progbits
	.sectionflags	@""
	.align	4
.nv.constant0._ZN7cutlass13device_kernelIN5flash19enable_sm80_to_sm89INS1_16FlashAttnFwdSm80INS1_25CollectiveMainloopFwdSm80ILi8ELi1ELb1EN4cute5tupleIJNS5_1CILi128EEES8_S8_EEELi128ENS_10bfloat16_tEfNS_4arch4Sm80ELb1ELb0ELb0ELb1ELb0ELb0ELb1ELb0EEENS1_21CollectiveEpilogueFwdIS9_NS6_IJNS7_ILi1EEESF_SF_EEESA_SC_Li256ELb1ELb1ELb0ELb0EEENS1_19SingleTileSchedulerILb1ELb0ELb1ELi128EEEEEEEEEvNT_6ParamsE:
	.zero		1576


//--------------------- .nv.constant0._ZN7cutlass13device_kernelIN5flash19enable_sm80_to_sm89INS1_16FlashAttnFwdSm80INS1_25CollectiveMainloopFwdSm80ILi8ELi1ELb1EN4cute5tupleIJNS5_1CILi128EEES8_S8_EEELi128ENS_10bfloat16_tEfNS_4arch4Sm80ELb1ELb0ELb0ELb1ELb0ELb1ELb1ELb0EEENS1_21CollectiveEpilogueFwdIS9_NS6_IJNS7_ILi1EEESF_SF_EEESA_SC_Li256ELb1ELb1ELb0ELb0EEENS1_19SingleTileSchedulerILb1ELb0ELb1ELi128EEEEEEEEEvNT_6ParamsE --------------------------
	.section	.nv.constant0._ZN7cutlass13device_kernelIN5flash19enable_sm80_to_sm89INS1_16FlashAttnFwdSm80INS1_25CollectiveMainloopFwdSm80ILi8ELi1ELb1EN4cute5tupleIJNS5_1CILi128EEES8_S8_EEELi128ENS_10bfloat16_tEfNS_4arch4Sm80ELb1ELb0ELb0ELb1ELb0ELb1ELb1ELb0EEENS1_21CollectiveEpilogueFwdIS9_NS6_IJNS7_ILi1EEESF_SF_EEESA_SC_Li256ELb1ELb1ELb0ELb0EEENS1_19SingleTileSchedulerILb1ELb0ELb1ELi128EEEEEEEEEvNT_6ParamsE,"a",@progbits
	.sectionflags	@""
	.align	4
.nv.constant0._ZN7cutlass13device_kernelIN5flash19enable_sm80_to_sm89INS1_16FlashAttnFwdSm80INS1_25CollectiveMainloopFwdSm80ILi8ELi1ELb1EN4cute5tupleIJNS5_1CILi128EEES8_S8_EEELi128ENS_10bfloat16_tEfNS_4arch4Sm80ELb1ELb0ELb0ELb1ELb0ELb1ELb1ELb0EEENS1_21CollectiveEpilogueFwdIS9_NS6_IJNS7_ILi1EEESF_SF_EEESA_SC_Li256ELb1ELb1ELb0ELb0EEENS1_19SingleTileSchedulerILb1ELb0ELb1ELi128EEEEEEEEEvNT_6ParamsE:
	.zero		1576


//--------------------- .nv.constant0._ZN7cutlass13device_kernelIN5flash19enable_sm80_to_sm89INS1_16FlashAttnFwdSm80INS1_25CollectiveMainloopFwdSm80ILi4ELi1ELb0EN4cute5tupleIJNS5_1CILi128EEENS7_ILi64EEES8_EEELi128ENS_10bfloat16_tEfNS_4arch4Sm80ELb0ELb0ELb0ELb0ELb0ELb0ELb1ELb0EEENS1_21CollectiveEpilogueFwdINS6_IJS8_S8_S9_EEENS6_IJNS7_ILi1EEESH_SH_EEESB_SD_Li128ELb0ELb1ELb0ELb0EEENS1_19SingleTileSchedulerILb0ELb0ELb1ELi128EEEEEEEEEvNT_6ParamsE --------------------------
	.section	.nv.constant0._ZN7cutlass13device_kernelIN5flash19enable_sm80_to_sm89INS1_16FlashAttnFwdSm80INS1_25CollectiveMainloopFwdSm80ILi4ELi1ELb0EN4cute5tupleIJNS5_1CILi128EEENS7_ILi64EEES8_EEELi128ENS_10bfloat16_tEfNS_4arch4Sm80ELb0ELb0ELb0ELb0ELb0ELb0ELb1ELb0EEENS1_21CollectiveEpilogueFwdINS6_IJS8_S8_S9_EEENS6_IJNS7_ILi1EEESH_SH_EEESB_SD_Li128ELb0ELb1ELb0ELb0EEENS1_19SingleTileSchedulerILb0ELb0ELb1ELi128EEEEEEEEEvNT_6ParamsE,"a",@progbits
	.sectionflags	@""
	.align	4
.nv.constant0._ZN7cutlass13device_kernelIN5flash19enable_sm80_to_sm89INS1_16FlashAttnFwdSm80INS1_25CollectiveMainloopFwdSm80ILi4ELi1ELb0EN4cute5tupleIJNS5_1CILi128EEENS7_ILi64EEES8_EEELi128ENS_10bfloat16_tEfNS_4arch4Sm80ELb0ELb0ELb0ELb0ELb0ELb0ELb1ELb0EEENS1_21CollectiveEpilogueFwdINS6_IJS8_S8_S9_EEENS6_IJNS7_ILi1EEESH_SH_EEESB_SD_Li128ELb0ELb1ELb0ELb0EEENS1_19SingleTileSchedulerILb0ELb0ELb1ELi128EEEEEEEEEvNT_6ParamsE:
	.zero		1576


//--------------------- .nv.constant0._ZN7cutlass13device_kernelIN5flash19enable_sm80_to_sm89INS1_16FlashAttnFwdSm80INS1_25CollectiveMainloopFwdSm80ILi4ELi1ELb0EN4cute5tupleIJNS5_1CILi128EEENS7_ILi64EEES8_EEELi128ENS_10bfloat16_tEfNS_4arch4Sm80ELb0ELb0ELb0ELb1ELb0ELb0ELb1ELb0EEENS1_21CollectiveEpilogueFwdINS6_IJS8_S8_S9_EEENS6_IJNS7_ILi1EEESH_SH_EEESB_SD_Li128ELb1ELb1ELb0ELb0EEENS1_19SingleTileSchedulerILb1ELb0ELb1ELi128EEEEEEEEEvNT_6ParamsE --------------------------
	.section	.nv.constant0._ZN7cutlass13device_kernelIN5flash19enable_sm80_to_sm89INS1_16FlashAttnFwdSm80INS1_25CollectiveMainloopFwdSm80ILi4ELi1ELb0EN4cute5tupleIJNS5_1CILi128EEENS7_ILi64EEES8_EEELi128ENS_10bfloat16_tEfNS_4arch4Sm80ELb0ELb0ELb0ELb1ELb0ELb0ELb1ELb0EEENS1_21CollectiveEpilogueFwdINS6_IJS8_S8_S9_EEENS6_IJNS7_ILi1EEESH_SH_EEESB_SD_Li128ELb1ELb1ELb0ELb0EEENS1_19SingleTileSchedulerILb1ELb0ELb1ELi128EEEEEEEEEvNT_6ParamsE,"a",@progbits
	.sectionflags	@""
	.align	4
.nv.constant0._ZN7cutlass13device_kernelIN5flash19enable_sm80_to_sm89INS1_16FlashAttnFwdSm80INS1_25CollectiveMainloopFwdSm80ILi4ELi1ELb0EN4cute5tupleIJNS5_1CILi128EEENS7_ILi64EEES8_EEELi128ENS_10bfloat16_tEfNS_4arch4Sm80ELb0ELb0ELb0ELb1ELb0ELb0ELb1ELb0EEENS1_21CollectiveEpilogueFwdINS6_IJS8_S8_S9_EEENS6_IJNS7_ILi1EEESH_SH_EEESB_SD_Li128ELb1ELb1ELb0ELb0EEENS1_19SingleTileSchedulerILb1ELb0ELb1ELi128EEEEEEEEEvNT_6ParamsE:
	.zero		1576


//--------------------- .nv.constant0._ZN7cutlass13device_kernelIN5flash19enable_sm80_to_sm89INS1_16FlashAttnFwdSm80INS1_25CollectiveMainloopFwdSm80ILi4ELi1ELb0EN4cute5tupleIJNS5_1CILi128EEENS7_ILi64EEES8_EEELi128ENS_10bfloat16_tEfNS_4arch4Sm80ELb0ELb0ELb0ELb1ELb0ELb1ELb1ELb0EEENS1_21CollectiveEpilogueFwdINS6_IJS8_S8_S9_EEENS6_IJNS7_ILi1EEESH_SH_EEESB_SD_Li128ELb1ELb1ELb0ELb0EEENS1_19SingleTileSchedulerILb1ELb0ELb1ELi128EEEEEEEEEvNT_6ParamsE --------------------------
	.section	.nv.constant0._ZN7cutlass13device_kernelIN5flash19enable_sm80_to_sm89INS1_16FlashAttnFwdSm80INS1_25CollectiveMainloopFwdSm80ILi4ELi1ELb0EN4cute5tupleIJNS5_1CILi128EEENS7_ILi64EEES8_EEELi128ENS_10bfloat16_tEfNS_4arch4Sm80ELb0ELb0ELb0ELb1ELb0ELb1ELb1ELb0EEENS1_21CollectiveEpilogueFwdINS6_IJS8_S8_S9_EEENS6_IJNS7_ILi1EEESH_SH_EEESB_SD_Li128ELb1ELb1ELb0ELb0EEENS1_19SingleTileSchedulerILb1ELb0ELb1ELi128EEEEEEEEEvNT_6ParamsE,"a",@progbits
	.sectionflags	@""
	.align	4
.nv.constant0._ZN7cutlass13device_kernelIN5flash19enable_sm80_to_sm89INS1_16FlashAttnFwdSm80INS1_25CollectiveMainloopFwdSm80ILi4ELi1ELb0EN4cute5tupleIJNS5_1CILi128EEENS7_ILi64EEES8_EEELi128ENS_10bfloat16_tEfNS_4arch4Sm80ELb0ELb0ELb0ELb1ELb0ELb1ELb1ELb0EEENS1_21CollectiveEpilogueFwdINS6_IJS8_S8_S9_EEENS6_IJNS7_ILi1EEESH_SH_EEESB_SD_Li128ELb1ELb1ELb0ELb0EEENS1_19SingleTileSchedulerILb1ELb0ELb1ELi128EEEEEEEEEvNT_6ParamsE:
	.zero		1576


//--------------------- .nv.constant0._ZN7cutlass13device_kernelIN5flash19enable_sm80_to_sm89INS1_16FlashAttnFwdSm80INS1_25CollectiveMainloopFwdSm80ILi4ELi1ELb0EN4cute5tupleIJNS5_1CILi128EEENS7_ILi48EEES8_EEELi128ENS_10bfloat16_tEfNS_4arch4Sm80ELb0ELb1ELb0ELb0ELb0ELb0ELb1ELb0EEENS1_21CollectiveEpilogueFwdINS6_IJS8_S8_S9_EEENS6_IJNS7_ILi1EEESH_SH_EEESB_SD_Li128ELb0ELb1ELb0ELb0EEENS1_19SingleTileSchedulerILb0ELb0ELb1ELi128EEEEEEEEEvNT_6ParamsE --------------------------
	.section	.nv.constant0._ZN7cutlass13device_kernelIN5flash19enable_sm80_to_sm89INS1_16FlashAttnFwdSm80INS1_25CollectiveMainloopFwdSm80ILi4ELi1ELb0EN4cute5tupleIJNS5_1CILi128EEENS7_ILi48EEES8_EEELi128ENS_10bfloat16_tEfNS_4arch4Sm80ELb0ELb1ELb0ELb0ELb0ELb0ELb1ELb0EEENS1_21CollectiveEpilogueFwdINS6_IJS8_S8_S9_EEENS6_IJNS7_ILi1EEESH_SH_EEESB_SD_Li128ELb0ELb1ELb0ELb0EEENS1_19SingleTileSchedulerILb0ELb0ELb1ELi128EEEEEEEEEvNT_6ParamsE,"a",@progbits
	.sectionflags	@""
	.align	4
.nv.constant0._ZN7cutlass13device_kernelIN5flash19enable_sm80_to_sm89INS1_16FlashAttnFwdSm80INS1_25CollectiveMainloopFwdSm80ILi4ELi1ELb0EN4cute5tupleIJNS5_1CILi128EEENS7_ILi48EEES8_EEELi128ENS_10bfloat16_tEfNS_4arch4Sm80ELb0ELb1ELb0ELb0ELb0ELb0ELb1ELb0EEENS1_21CollectiveEpilogueFwdINS6_IJS8_S8_S9_EEENS6_IJNS7_ILi1EEESH_SH_EEESB_SD_Li128ELb0ELb1ELb0ELb0EEENS1_19SingleTileSchedulerILb0ELb0ELb1ELi128EEEEEEEEEvNT_6ParamsE:
	.zero		1576


//--------------------- .nv.constant0._ZN7cutlass13device_kernelIN5flash19enable_sm80_to_sm89INS1_16FlashAttnFwdSm80INS1_25CollectiveMainloopFwdSm80ILi4ELi1ELb0EN4cute5tupleIJNS5_1CILi128EEENS7_ILi48EEES8_EEELi128ENS_10bfloat16_tEfNS_4arch4Sm80ELb0ELb1ELb0ELb1ELb0ELb0ELb1ELb0EEENS1_21CollectiveEpilogueFwdINS6_IJS8_S8_S9_EEENS6_IJNS7_ILi1EEESH_SH_EEESB_SD_Li128ELb1ELb1ELb0ELb0EEENS1_19SingleTileSchedulerILb1ELb0ELb1ELi128EEEEEEEEEvNT_6ParamsE --------------------------
	.section	.nv.constant0._ZN7cutlass13device_kernelIN5flash19enable_sm80_to_sm89INS1_16FlashAttnFwdSm80INS1_25CollectiveMainloopFwdSm80ILi4ELi1ELb0EN4cute5tupleIJNS5_1CILi128EEENS7_ILi48EEES8_EEELi128ENS_10bfloat16_tEfNS_4arch4Sm80ELb0ELb1ELb0ELb1ELb0ELb0ELb1ELb0EEENS1_21CollectiveEpilogueFwdINS6_IJS8_S8_S9_EEENS6_IJNS7_ILi1EEESH_SH_EEESB_SD_Li128ELb1ELb1ELb0ELb0EEENS1_19SingleTileSchedulerILb1ELb0ELb1ELi128EEEEEEEEEvNT_6ParamsE,"a",@progbits
	.sectionflags	@""
	.align	4
.nv.constant0._ZN7cutlass13device_kernelIN5flash19enable_sm80_to_sm89INS1_16FlashAttnFwdSm80INS1_25CollectiveMainloopFwdSm80ILi4ELi1ELb0EN4cute5tupleIJNS5_1CILi128EEENS7_ILi48EEES8_EEELi128ENS_10bfloat16_tEfNS_4arch4Sm80ELb0ELb1ELb0ELb1ELb0ELb0ELb1ELb0EEENS1_21CollectiveEpilogueFwdINS6_IJS8_S8_S9_EEENS6_IJNS7_ILi1EEESH_SH_EEESB_SD_Li128ELb1ELb1ELb0ELb0EEENS1_19SingleTileSchedulerILb1ELb0ELb1ELi128EEEEEEEEEvNT_6ParamsE:
	.zero		1576


//--------------------- .nv.constant0._ZN7cutlass13device_kernelIN5flash19enable_sm80_to_sm89INS1_16FlashAttnFwdSm80INS1_25CollectiveMainloopFwdSm80ILi4ELi1ELb0EN4cute5tupleIJNS5_1CILi128EEENS7_ILi48EEES8_EEELi128ENS_10bfloat16_tEfNS_4arch4Sm80ELb0ELb1ELb0ELb1ELb0ELb1ELb1ELb0EEENS1_21CollectiveEpilogueFwdINS6_IJS8_S8_S9_EEENS6_IJNS7_ILi1EEESH_SH_EEESB_SD_Li128ELb1ELb1ELb0ELb0EEENS1_19SingleTileSchedulerILb1ELb0ELb1ELi128EEEEEEEEEvNT_6ParamsE --------------------------
	.section	.nv.constant0._ZN7cutlass13device_kernelIN5flash19enable_sm80_to_sm89INS1_16FlashAttnFwdSm80INS1_25CollectiveMainloopFwdSm80ILi4ELi1ELb0EN4cute5tupleIJNS5_1CILi128EEENS7_ILi48EEES8_EEELi128ENS_10bfloat16_tEfNS_4arch4Sm80ELb0ELb1ELb0ELb1ELb0ELb1ELb1ELb0EEENS1_21CollectiveEpilogueFwdINS6_IJS8_S8_S9_EEENS6_IJNS7_ILi1EEESH_SH_EEESB_SD_Li128ELb1ELb1ELb0ELb0EEENS1_19SingleTileSchedulerILb1ELb0ELb1ELi128EEEEEEEEEvNT_6ParamsE,"a",@progbits
	.sectionflags	@""
	.align	4
.nv.constant0._ZN7cutlass13device_kernelIN5flash19enable_sm80_to_sm89INS1_16FlashAttnFwdSm80INS1_25CollectiveMainloopFwdSm80ILi4ELi1ELb0EN4cute5tupleIJNS5_1CILi128EEENS7_ILi48EEES8_EEELi128ENS_10bfloat16_tEfNS_4arch4Sm80ELb0ELb1ELb0ELb1ELb0ELb1ELb1ELb0EEENS1_21CollectiveEpilogueFwdINS6_IJS8_S8_S9_EEENS6_IJNS7_ILi1EEESH_SH_EEESB_SD_Li128ELb1ELb1ELb0ELb0EEENS1_19SingleTileSchedulerILb1ELb0ELb1ELi128EEEEEEEEEvNT_6ParamsE:
	.zero		1576


//--------------------- .nv.constant0._ZN7cutlass13device_kernelIN5flash19enable_sm80_to_sm89INS1_16FlashAttnFwdSm80INS1_25CollectiveMainloopFwdSm80ILi4ELi1ELb0EN4cute5tupleIJNS5_1CILi128EEENS7_ILi64EEES8_EEELi128ENS_10bfloat16_tEfNS_4arch4Sm80ELb1ELb0ELb0ELb0ELb0ELb0ELb1ELb0EEENS1_21CollectiveEpilogueFwdINS6_IJS8_S8_S9_EEENS6_IJNS7_ILi1EEESH_SH_EEESB_SD_Li128ELb0ELb1ELb0ELb0EEENS1_30DynamicPersistentTileSchedulerILi128ELi128ELb0ELb1ELb0EEEEEEEEEvNT_6ParamsE --------------------------
	.section	.nv.constant0._ZN7cutlass13device_kernelIN5flash19enable_sm80_to_sm89INS1_16FlashAttnFwdSm80INS1_25CollectiveMainloopFwdSm80ILi4ELi1ELb0EN4cute5tupleIJNS5_1CILi128EEENS7_ILi64EEES8_EEELi128ENS_10bfloat16_tEfNS_4arch4Sm80ELb1ELb0ELb0ELb0ELb0ELb0ELb1ELb0EEENS1_21CollectiveEpilogueFwdINS6_IJS8_S8_S9_EEENS6_IJNS7_ILi1EEESH_SH_EEESB_SD_Li128ELb0ELb1ELb0ELb0EEENS1_30DynamicPersistentTileSchedulerILi128ELi128ELb0ELb1ELb0EEEEEEEEEvNT_6ParamsE,"a",@progbits
	.sectionflags	@""
	.align	4
.nv.constant0._ZN7cutlass13device_kernelIN5flash19enable_sm80_to_sm89INS1_16FlashAttnFwdSm80INS1_25CollectiveMainloopFwdSm80ILi4ELi1ELb0EN4cute5tupleIJNS5_1CILi128EEENS7_ILi64EEES8_EEELi128ENS_10bfloat16_tEfNS_4arch4Sm80ELb1ELb0ELb0ELb0ELb0ELb0ELb1ELb0EEENS1_21CollectiveEpilogueFwdINS6_IJS8_S8_S9_EEENS6_IJNS7_ILi1EEESH_SH_EEESB_SD_Li128ELb0ELb1ELb0ELb0EEENS1_30DynamicPersistentTileSchedulerILi128ELi128ELb0ELb1ELb0EEEEEEEEEvNT_6ParamsE:
	.zero		1592


//--------------------- .nv.constant0._ZN7cutlass13device_kernelIN5flash19enable_sm80_to_sm89INS1_16FlashAttnFwdSm80INS1_25CollectiveMainloopFwdSm80ILi4ELi1ELb0EN4cute5tupleIJNS5_1CILi128EEENS7_ILi64EEES8_EEELi128ENS_10bfloat16_tEfNS_4arch4Sm80ELb1ELb0ELb0ELb1ELb0ELb0ELb1ELb0EEENS1_21CollectiveEpilogueFwdINS6_IJS8_S8_S9_EEENS6_IJNS7_ILi1EEESH_SH_EEESB_SD_Li128ELb1ELb1ELb0ELb0EEENS1_19SingleTileSchedulerILb1ELb0ELb1ELi128EEEEEEEEEvNT_6ParamsE --------------------------
	.section	.nv.constant0._ZN7cutlass13device_kernelIN5flash19enable_sm80_to_sm89INS1_16FlashAttnFwdSm80INS1_25CollectiveMainloopFwdSm80ILi4ELi1ELb0EN4cute5tupleIJNS5_1CILi128EEENS7_ILi64EEES8_EEELi128ENS_10bfloat16_tEfNS_4arch4Sm80ELb1ELb0ELb0ELb1ELb0ELb0ELb1ELb0EEENS1_21CollectiveEpilogueFwdINS6_IJS8_S8_S9_EEENS6_IJNS7_ILi1EEESH_SH_EEESB_SD_Li128ELb1ELb1ELb0ELb0EEENS1_19SingleTileSchedulerILb1ELb0ELb1ELi128EEEEEEEEEvNT_6ParamsE,"a",@progbits
	.sectionflags	@""
	.align	4
.nv.constant0._ZN7cutlass13device_kernelIN5flash19enable_sm80_to_sm89INS1_16FlashAttnFwdSm80INS1_25CollectiveMainloopFwdSm80ILi4ELi1ELb0EN4cute5tupleIJNS5_1CILi128EEENS7_ILi64EEES8_EEELi128ENS_10bfloat16_tEfNS_4arch4Sm80ELb1ELb0ELb0ELb1ELb0ELb0ELb1ELb0EEENS1_21CollectiveEpilogueFwdINS6_IJS8_S8_S9_EEENS6_IJNS7_ILi1EEESH_SH_EEESB_SD_Li128ELb1ELb1ELb0ELb0EEENS1_19SingleTileSchedulerILb1ELb0ELb1ELi128EEEEEEEEEvNT_6ParamsE:
	.zero		1576


//--------------------- .nv.constant0._ZN7cutlass13device_kernelIN5flash19enable_sm80_to_sm89INS1_16FlashAttnFwdSm80INS1_25CollectiveMainloopFwdSm80ILi4ELi1ELb0EN4cute5tupleIJNS5_1CILi128EEENS7_ILi64EEES8_EEELi128ENS_10bfloat16_tEfNS_4arch4Sm80ELb1ELb0ELb0ELb1ELb0ELb1ELb1ELb0EEENS1_21CollectiveEpilogueFwdINS6_IJS8_S8_S9_EEENS6_IJNS7_ILi1EEESH_SH_EEESB_SD_Li128ELb1ELb1ELb0ELb0EEENS1_19SingleTileSchedulerILb1ELb0ELb1ELi128EEEEEEEEEvNT_6ParamsE --------------------------
	.section	.nv.constant0._ZN7cutlass13device_kernelIN5flash19enable_sm80_to_sm89INS1_16FlashAttnFwdSm80INS1_25CollectiveMainloopFwdSm80ILi4ELi1ELb0EN4cute5tupleIJNS5_1CILi128EEENS7_ILi64EEES8_EEELi128ENS_10bfloat16_tEfNS_4arch4Sm80ELb1ELb0ELb0ELb1ELb0ELb1ELb1ELb0EEENS1_21CollectiveEpilogueFwdINS6_IJS8_S8_S9_EEENS6_IJNS7_ILi1EEESH_SH_EEESB_SD_Li128ELb1ELb1ELb0ELb0EEENS1_19SingleTileSchedulerILb1ELb0ELb1ELi128EEEEEEEEEvNT_6ParamsE,"a",@progbits
	.sectionflags	@""
	.align	4
.nv.constant0._ZN7cutlass13device_kernelIN5flash19enable_sm80_to_sm89INS1_16FlashAttnFwdSm80INS1_25CollectiveMainloopFwdSm80ILi4ELi1ELb0EN4cute5tupleIJNS5_1CILi128EEENS7_ILi64EEES8_EEELi128ENS_10bfloat16_tEfNS_4arch4Sm80ELb1ELb0ELb0ELb1ELb0ELb1ELb1ELb0EEENS1_21CollectiveEpilogueFwdINS6_IJS8_S8_S9_EEENS6_IJNS7_ILi1EEESH_SH_EEESB_SD_Li128ELb1ELb1ELb0ELb0EEENS1_19SingleTileSchedulerILb1ELb0ELb1ELi128EEEEEEEEEvNT_6ParamsE:
	.zero		1576


//--------------------- SYMBOLS --------------------------

	.type		.nv.reservedSmem.offset0,@object
	.size		.nv.reservedSmem.offset0,0x4
